//
// Generated by NVIDIA NVVM Compiler
//
// Compiler Build ID: CL-36424714
// Cuda compilation tools, release 13.0, V13.0.88
// Based on NVVM 20.0.0
//

.version 9.0
.target sm_100
.address_size 64

	// .globl	_Z12init_weightsPfim
.global .align 4 .b8 precalc_xorwow_matrix[102400];
.global .align 4 .b8 precalc_xorwow_offset_matrix[102400];
.global .align 4 .b8 mrg32k3aM1[2304];
.global .align 4 .b8 mrg32k3aM2[2304];
.global .align 4 .b8 mrg32k3aM1SubSeq[2016];
.global .align 4 .b8 mrg32k3aM2SubSeq[2016];
.global .align 4 .b8 mrg32k3aM1Seq[2304];
.global .align 4 .b8 mrg32k3aM2Seq[2304];
.const .align 8 .b8 __cr_lgamma_table[72];

.visible .entry _Z12init_weightsPfim(
	.param .u64 .ptr .align 1 _Z12init_weightsPfim_param_0,
	.param .u32 _Z12init_weightsPfim_param_1,
	.param .u64 _Z12init_weightsPfim_param_2
)
{
	.local .align 8 .b8 	__local_depot0[48];
	.reg .b64 	%SP;
	.reg .b64 	%SPL;
	.reg .pred 	%p<64>;
	.reg .b32 	%r<1199>;
	.reg .b32 	%f<4>;
	.reg .b64 	%rd<28>;

	mov.u64 	%SPL, __local_depot0;
	ld.param.u64 	%rd10, [_Z12init_weightsPfim_param_0];
	ld.param.u32 	%r541, [_Z12init_weightsPfim_param_1];
	ld.param.u64 	%rd11, [_Z12init_weightsPfim_param_2];
	mov.u32 	%r542, %ctaid.x;
	mov.u32 	%r543, %ntid.x;
	mov.u32 	%r544, %tid.x;
	mad.lo.s32 	%r1, %r542, %r543, %r544;
	setp.ge.s32 	%p1, %r1, %r541;
	@%p1 bra 	$L__BB0_117;
	add.u64 	%rd1, %SPL, 0;
	cvt.s64.s32 	%rd2, %r1;
	cvt.u32.u64 	%r545, %rd11;
	xor.b32  	%r546, %r545, -1429050551;
	mul.lo.s32 	%r547, %r546, 1099087573;
	{ .reg .b32 tmp; mov.b64 {tmp, %r548}, %rd11; }
	xor.b32  	%r549, %r548, -136515619;
	mul.lo.s32 	%r550, %r549, -1703105765;
	add.s32 	%r551, %r547, %r550;
	add.s32 	%r2, %r551, 6615241;
	add.s32 	%r935, %r547, 123456789;
	st.local.v2.u32 	[%rd1], {%r2, %r935};
	xor.b32  	%r552, %r547, 362436069;
	add.s32 	%r553, %r550, 521288629;
	st.local.v2.u32 	[%rd1+8], {%r552, %r553};
	xor.b32  	%r554, %r550, 88675123;
	add.s32 	%r931, %r547, 5783321;
	st.local.v2.u32 	[%rd1+16], {%r554, %r931};
	setp.eq.s32 	%p2, %r1, 0;
	@%p2 bra 	$L__BB0_116;
	mov.b32 	%r918, 0;
	mov.u64 	%rd27, %rd2;
$L__BB0_3:
	mov.u64 	%rd3, %rd27;
	and.b64  	%rd4, %rd3, 3;
	setp.eq.s64 	%p3, %rd4, 0;
	@%p3 bra 	$L__BB0_115;
	mul.wide.u32 	%rd13, %r918, 3200;
	mov.u64 	%rd14, precalc_xorwow_matrix;
	add.s64 	%rd5, %rd14, %rd13;
	mov.b32 	%r931, 0;
	mov.u32 	%r932, %r931;
	mov.u32 	%r933, %r931;
	mov.u32 	%r934, %r931;
	mov.u32 	%r935, %r931;
	mov.u32 	%r924, %r931;
$L__BB0_5:
	mul.wide.u32 	%rd15, %r924, 4;
	add.s64 	%rd16, %rd1, %rd15;
	ld.local.u32 	%r14, [%rd16+4];
	shl.b32 	%r15, %r924, 5;
	mov.b32 	%r930, 0;
$L__BB0_6:
	.pragma "nounroll";
	shr.u32 	%r558, %r14, %r930;
	and.b32  	%r559, %r558, 1;
	setp.eq.b32 	%p4, %r559, 1;
	not.pred 	%p5, %p4;
	add.s32 	%r560, %r15, %r930;
	mul.lo.s32 	%r561, %r560, 5;
	mul.wide.u32 	%rd17, %r561, 4;
	add.s64 	%rd6, %rd5, %rd17;
	@%p5 bra 	$L__BB0_8;
	ld.global.u32 	%r562, [%rd6];
	xor.b32  	%r935, %r935, %r562;
	ld.global.u32 	%r563, [%rd6+4];
	xor.b32  	%r934, %r934, %r563;
	ld.global.u32 	%r564, [%rd6+8];
	xor.b32  	%r933, %r933, %r564;
	ld.global.u32 	%r565, [%rd6+12];
	xor.b32  	%r932, %r932, %r565;
	ld.global.u32 	%r566, [%rd6+16];
	xor.b32  	%r931, %r931, %r566;
$L__BB0_8:
	and.b32  	%r568, %r558, 2;
	setp.eq.s32 	%p6, %r568, 0;
	@%p6 bra 	$L__BB0_10;
	ld.global.u32 	%r569, [%rd6+20];
	xor.b32  	%r935, %r935, %r569;
	ld.global.u32 	%r570, [%rd6+24];
	xor.b32  	%r934, %r934, %r570;
	ld.global.u32 	%r571, [%rd6+28];
	xor.b32  	%r933, %r933, %r571;
	ld.global.u32 	%r572, [%rd6+32];
	xor.b32  	%r932, %r932, %r572;
	ld.global.u32 	%r573, [%rd6+36];
	xor.b32  	%r931, %r931, %r573;
$L__BB0_10:
	and.b32  	%r575, %r558, 4;
	setp.eq.s32 	%p7, %r575, 0;
	@%p7 bra 	$L__BB0_12;
	ld.global.u32 	%r576, [%rd6+40];
	xor.b32  	%r935, %r935, %r576;
	ld.global.u32 	%r577, [%rd6+44];
	xor.b32  	%r934, %r934, %r577;
	ld.global.u32 	%r578, [%rd6+48];
	xor.b32  	%r933, %r933, %r578;
	ld.global.u32 	%r579, [%rd6+52];
	xor.b32  	%r932, %r932, %r579;
	ld.global.u32 	%r580, [%rd6+56];
	xor.b32  	%r931, %r931, %r580;
$L__BB0_12:
	and.b32  	%r582, %r558, 8;
	setp.eq.s32 	%p8, %r582, 0;
	@%p8 bra 	$L__BB0_14;
	ld.global.u32 	%r583, [%rd6+60];
	xor.b32  	%r935, %r935, %r583;
	ld.global.u32 	%r584, [%rd6+64];
	xor.b32  	%r934, %r934, %r584;
	ld.global.u32 	%r585, [%rd6+68];
	xor.b32  	%r933, %r933, %r585;
	ld.global.u32 	%r586, [%rd6+72];
	xor.b32  	%r932, %r932, %r586;
	ld.global.u32 	%r587, [%rd6+76];
	xor.b32  	%r931, %r931, %r587;
$L__BB0_14:
	and.b32  	%r589, %r558, 16;
	setp.eq.s32 	%p9, %r589, 0;
	@%p9 bra 	$L__BB0_16;
	ld.global.u32 	%r590, [%rd6+80];
	xor.b32  	%r935, %r935, %r590;
	ld.global.u32 	%r591, [%rd6+84];
	xor.b32  	%r934, %r934, %r591;
	ld.global.u32 	%r592, [%rd6+88];
	xor.b32  	%r933, %r933, %r592;
	ld.global.u32 	%r593, [%rd6+92];
	xor.b32  	%r932, %r932, %r593;
	ld.global.u32 	%r594, [%rd6+96];
	xor.b32  	%r931, %r931, %r594;
$L__BB0_16:
	and.b32  	%r596, %r558, 32;
	setp.eq.s32 	%p10, %r596, 0;
	@%p10 bra 	$L__BB0_18;
	ld.global.u32 	%r597, [%rd6+100];
	xor.b32  	%r935, %r935, %r597;
	ld.global.u32 	%r598, [%rd6+104];
	xor.b32  	%r934, %r934, %r598;
	ld.global.u32 	%r599, [%rd6+108];
	xor.b32  	%r933, %r933, %r599;
	ld.global.u32 	%r600, [%rd6+112];
	xor.b32  	%r932, %r932, %r600;
	ld.global.u32 	%r601, [%rd6+116];
	xor.b32  	%r931, %r931, %r601;
$L__BB0_18:
	and.b32  	%r603, %r558, 64;
	setp.eq.s32 	%p11, %r603, 0;
	@%p11 bra 	$L__BB0_20;
	ld.global.u32 	%r604, [%rd6+120];
	xor.b32  	%r935, %r935, %r604;
	ld.global.u32 	%r605, [%rd6+124];
	xor.b32  	%r934, %r934, %r605;
	ld.global.u32 	%r606, [%rd6+128];
	xor.b32  	%r933, %r933, %r606;
	ld.global.u32 	%r607, [%rd6+132];
	xor.b32  	%r932, %r932, %r607;
	ld.global.u32 	%r608, [%rd6+136];
	xor.b32  	%r931, %r931, %r608;
$L__BB0_20:
	and.b32  	%r610, %r558, 128;
	setp.eq.s32 	%p12, %r610, 0;
	@%p12 bra 	$L__BB0_22;
	ld.global.u32 	%r611, [%rd6+140];
	xor.b32  	%r935, %r935, %r611;
	ld.global.u32 	%r612, [%rd6+144];
	xor.b32  	%r934, %r934, %r612;
	ld.global.u32 	%r613, [%rd6+148];
	xor.b32  	%r933, %r933, %r613;
	ld.global.u32 	%r614, [%rd6+152];
	xor.b32  	%r932, %r932, %r614;
	ld.global.u32 	%r615, [%rd6+156];
	xor.b32  	%r931, %r931, %r615;
$L__BB0_22:
	and.b32  	%r617, %r558, 256;
	setp.eq.s32 	%p13, %r617, 0;
	@%p13 bra 	$L__BB0_24;
	ld.global.u32 	%r618, [%rd6+160];
	xor.b32  	%r935, %r935, %r618;
	ld.global.u32 	%r619, [%rd6+164];
	xor.b32  	%r934, %r934, %r619;
	ld.global.u32 	%r620, [%rd6+168];
	xor.b32  	%r933, %r933, %r620;
	ld.global.u32 	%r621, [%rd6+172];
	xor.b32  	%r932, %r932, %r621;
	ld.global.u32 	%r622, [%rd6+176];
	xor.b32  	%r931, %r931, %r622;
$L__BB0_24:
	and.b32  	%r624, %r558, 512;
	setp.eq.s32 	%p14, %r624, 0;
	@%p14 bra 	$L__BB0_26;
	ld.global.u32 	%r625, [%rd6+180];
	xor.b32  	%r935, %r935, %r625;
	ld.global.u32 	%r626, [%rd6+184];
	xor.b32  	%r934, %r934, %r626;
	ld.global.u32 	%r627, [%rd6+188];
	xor.b32  	%r933, %r933, %r627;
	ld.global.u32 	%r628, [%rd6+192];
	xor.b32  	%r932, %r932, %r628;
	ld.global.u32 	%r629, [%rd6+196];
	xor.b32  	%r931, %r931, %r629;
$L__BB0_26:
	and.b32  	%r631, %r558, 1024;
	setp.eq.s32 	%p15, %r631, 0;
	@%p15 bra 	$L__BB0_28;
	ld.global.u32 	%r632, [%rd6+200];
	xor.b32  	%r935, %r935, %r632;
	ld.global.u32 	%r633, [%rd6+204];
	xor.b32  	%r934, %r934, %r633;
	ld.global.u32 	%r634, [%rd6+208];
	xor.b32  	%r933, %r933, %r634;
	ld.global.u32 	%r635, [%rd6+212];
	xor.b32  	%r932, %r932, %r635;
	ld.global.u32 	%r636, [%rd6+216];
	xor.b32  	%r931, %r931, %r636;
$L__BB0_28:
	and.b32  	%r638, %r558, 2048;
	setp.eq.s32 	%p16, %r638, 0;
	@%p16 bra 	$L__BB0_30;
	ld.global.u32 	%r639, [%rd6+220];
	xor.b32  	%r935, %r935, %r639;
	ld.global.u32 	%r640, [%rd6+224];
	xor.b32  	%r934, %r934, %r640;
	ld.global.u32 	%r641, [%rd6+228];
	xor.b32  	%r933, %r933, %r641;
	ld.global.u32 	%r642, [%rd6+232];
	xor.b32  	%r932, %r932, %r642;
	ld.global.u32 	%r643, [%rd6+236];
	xor.b32  	%r931, %r931, %r643;
$L__BB0_30:
	and.b32  	%r645, %r558, 4096;
	setp.eq.s32 	%p17, %r645, 0;
	@%p17 bra 	$L__BB0_32;
	ld.global.u32 	%r646, [%rd6+240];
	xor.b32  	%r935, %r935, %r646;
	ld.global.u32 	%r647, [%rd6+244];
	xor.b32  	%r934, %r934, %r647;
	ld.global.u32 	%r648, [%rd6+248];
	xor.b32  	%r933, %r933, %r648;
	ld.global.u32 	%r649, [%rd6+252];
	xor.b32  	%r932, %r932, %r649;
	ld.global.u32 	%r650, [%rd6+256];
	xor.b32  	%r931, %r931, %r650;
$L__BB0_32:
	and.b32  	%r652, %r558, 8192;
	setp.eq.s32 	%p18, %r652, 0;
	@%p18 bra 	$L__BB0_34;
	ld.global.u32 	%r653, [%rd6+260];
	xor.b32  	%r935, %r935, %r653;
	ld.global.u32 	%r654, [%rd6+264];
	xor.b32  	%r934, %r934, %r654;
	ld.global.u32 	%r655, [%rd6+268];
	xor.b32  	%r933, %r933, %r655;
	ld.global.u32 	%r656, [%rd6+272];
	xor.b32  	%r932, %r932, %r656;
	ld.global.u32 	%r657, [%rd6+276];
	xor.b32  	%r931, %r931, %r657;
$L__BB0_34:
	and.b32  	%r659, %r558, 16384;
	setp.eq.s32 	%p19, %r659, 0;
	@%p19 bra 	$L__BB0_36;
	ld.global.u32 	%r660, [%rd6+280];
	xor.b32  	%r935, %r935, %r660;
	ld.global.u32 	%r661, [%rd6+284];
	xor.b32  	%r934, %r934, %r661;
	ld.global.u32 	%r662, [%rd6+288];
	xor.b32  	%r933, %r933, %r662;
	ld.global.u32 	%r663, [%rd6+292];
	xor.b32  	%r932, %r932, %r663;
	ld.global.u32 	%r664, [%rd6+296];
	xor.b32  	%r931, %r931, %r664;
$L__BB0_36:
	and.b32  	%r666, %r558, 32768;
	setp.eq.s32 	%p20, %r666, 0;
	@%p20 bra 	$L__BB0_38;
	ld.global.u32 	%r667, [%rd6+300];
	xor.b32  	%r935, %r935, %r667;
	ld.global.u32 	%r668, [%rd6+304];
	xor.b32  	%r934, %r934, %r668;
	ld.global.u32 	%r669, [%rd6+308];
	xor.b32  	%r933, %r933, %r669;
	ld.global.u32 	%r670, [%rd6+312];
	xor.b32  	%r932, %r932, %r670;
	ld.global.u32 	%r671, [%rd6+316];
	xor.b32  	%r931, %r931, %r671;
$L__BB0_38:
	add.s32 	%r930, %r930, 16;
	setp.ne.s32 	%p21, %r930, 32;
	@%p21 bra 	$L__BB0_6;
	mad.lo.s32 	%r672, %r924, -31, %r15;
	add.s32 	%r924, %r672, 1;
	setp.ne.s32 	%p22, %r924, 5;
	@%p22 bra 	$L__BB0_5;
	st.local.u32 	[%rd1+4], %r935;
	st.local.v2.u32 	[%rd1+8], {%r934, %r933};
	st.local.v2.u32 	[%rd1+16], {%r932, %r931};
	setp.eq.s64 	%p23, %rd4, 1;
	@%p23 bra 	$L__BB0_115;
	mov.b32 	%r931, 0;
	mov.u32 	%r1024, %r931;
	mov.u32 	%r1025, %r931;
	mov.u32 	%r1026, %r931;
	mov.u32 	%r935, %r931;
	mov.u32 	%r1016, %r931;
$L__BB0_42:
	mul.wide.u32 	%rd18, %r1016, 4;
	add.s64 	%rd19, %rd1, %rd18;
	ld.local.u32 	%r190, [%rd19+4];
	shl.b32 	%r191, %r1016, 5;
	mov.b32 	%r1022, 0;
$L__BB0_43:
	.pragma "nounroll";
	shr.u32 	%r675, %r190, %r1022;
	and.b32  	%r676, %r675, 1;
	setp.eq.b32 	%p24, %r676, 1;
	not.pred 	%p25, %p24;
	add.s32 	%r677, %r191, %r1022;
	mul.lo.s32 	%r678, %r677, 5;
	mul.wide.u32 	%rd20, %r678, 4;
	add.s64 	%rd7, %rd5, %rd20;
	@%p25 bra 	$L__BB0_45;
	ld.global.u32 	%r679, [%rd7];
	xor.b32  	%r935, %r935, %r679;
	ld.global.u32 	%r680, [%rd7+4];
	xor.b32  	%r1026, %r1026, %r680;
	ld.global.u32 	%r681, [%rd7+8];
	xor.b32  	%r1025, %r1025, %r681;
	ld.global.u32 	%r682, [%rd7+12];
	xor.b32  	%r1024, %r1024, %r682;
	ld.global.u32 	%r683, [%rd7+16];
	xor.b32  	%r931, %r931, %r683;
$L__BB0_45:
	and.b32  	%r685, %r675, 2;
	setp.eq.s32 	%p26, %r685, 0;
	@%p26 bra 	$L__BB0_47;
	ld.global.u32 	%r686, [%rd7+20];
	xor.b32  	%r935, %r935, %r686;
	ld.global.u32 	%r687, [%rd7+24];
	xor.b32  	%r1026, %r1026, %r687;
	ld.global.u32 	%r688, [%rd7+28];
	xor.b32  	%r1025, %r1025, %r688;
	ld.global.u32 	%r689, [%rd7+32];
	xor.b32  	%r1024, %r1024, %r689;
	ld.global.u32 	%r690, [%rd7+36];
	xor.b32  	%r931, %r931, %r690;
$L__BB0_47:
	and.b32  	%r692, %r675, 4;
	setp.eq.s32 	%p27, %r692, 0;
	@%p27 bra 	$L__BB0_49;
	ld.global.u32 	%r693, [%rd7+40];
	xor.b32  	%r935, %r935, %r693;
	ld.global.u32 	%r694, [%rd7+44];
	xor.b32  	%r1026, %r1026, %r694;
	ld.global.u32 	%r695, [%rd7+48];
	xor.b32  	%r1025, %r1025, %r695;
	ld.global.u32 	%r696, [%rd7+52];
	xor.b32  	%r1024, %r1024, %r696;
	ld.global.u32 	%r697, [%rd7+56];
	xor.b32  	%r931, %r931, %r697;
$L__BB0_49:
	and.b32  	%r699, %r675, 8;
	setp.eq.s32 	%p28, %r699, 0;
	@%p28 bra 	$L__BB0_51;
	ld.global.u32 	%r700, [%rd7+60];
	xor.b32  	%r935, %r935, %r700;
	ld.global.u32 	%r701, [%rd7+64];
	xor.b32  	%r1026, %r1026, %r701;
	ld.global.u32 	%r702, [%rd7+68];
	xor.b32  	%r1025, %r1025, %r702;
	ld.global.u32 	%r703, [%rd7+72];
	xor.b32  	%r1024, %r1024, %r703;
	ld.global.u32 	%r704, [%rd7+76];
	xor.b32  	%r931, %r931, %r704;
$L__BB0_51:
	and.b32  	%r706, %r675, 16;
	setp.eq.s32 	%p29, %r706, 0;
	@%p29 bra 	$L__BB0_53;
	ld.global.u32 	%r707, [%rd7+80];
	xor.b32  	%r935, %r935, %r707;
	ld.global.u32 	%r708, [%rd7+84];
	xor.b32  	%r1026, %r1026, %r708;
	ld.global.u32 	%r709, [%rd7+88];
	xor.b32  	%r1025, %r1025, %r709;
	ld.global.u32 	%r710, [%rd7+92];
	xor.b32  	%r1024, %r1024, %r710;
	ld.global.u32 	%r711, [%rd7+96];
	xor.b32  	%r931, %r931, %r711;
$L__BB0_53:
	and.b32  	%r713, %r675, 32;
	setp.eq.s32 	%p30, %r713, 0;
	@%p30 bra 	$L__BB0_55;
	ld.global.u32 	%r714, [%rd7+100];
	xor.b32  	%r935, %r935, %r714;
	ld.global.u32 	%r715, [%rd7+104];
	xor.b32  	%r1026, %r1026, %r715;
	ld.global.u32 	%r716, [%rd7+108];
	xor.b32  	%r1025, %r1025, %r716;
	ld.global.u32 	%r717, [%rd7+112];
	xor.b32  	%r1024, %r1024, %r717;
	ld.global.u32 	%r718, [%rd7+116];
	xor.b32  	%r931, %r931, %r718;
$L__BB0_55:
	and.b32  	%r720, %r675, 64;
	setp.eq.s32 	%p31, %r720, 0;
	@%p31 bra 	$L__BB0_57;
	ld.global.u32 	%r721, [%rd7+120];
	xor.b32  	%r935, %r935, %r721;
	ld.global.u32 	%r722, [%rd7+124];
	xor.b32  	%r1026, %r1026, %r722;
	ld.global.u32 	%r723, [%rd7+128];
	xor.b32  	%r1025, %r1025, %r723;
	ld.global.u32 	%r724, [%rd7+132];
	xor.b32  	%r1024, %r1024, %r724;
	ld.global.u32 	%r725, [%rd7+136];
	xor.b32  	%r931, %r931, %r725;
$L__BB0_57:
	and.b32  	%r727, %r675, 128;
	setp.eq.s32 	%p32, %r727, 0;
	@%p32 bra 	$L__BB0_59;
	ld.global.u32 	%r728, [%rd7+140];
	xor.b32  	%r935, %r935, %r728;
	ld.global.u32 	%r729, [%rd7+144];
	xor.b32  	%r1026, %r1026, %r729;
	ld.global.u32 	%r730, [%rd7+148];
	xor.b32  	%r1025, %r1025, %r730;
	ld.global.u32 	%r731, [%rd7+152];
	xor.b32  	%r1024, %r1024, %r731;
	ld.global.u32 	%r732, [%rd7+156];
	xor.b32  	%r931, %r931, %r732;
$L__BB0_59:
	and.b32  	%r734, %r675, 256;
	setp.eq.s32 	%p33, %r734, 0;
	@%p33 bra 	$L__BB0_61;
	ld.global.u32 	%r735, [%rd7+160];
	xor.b32  	%r935, %r935, %r735;
	ld.global.u32 	%r736, [%rd7+164];
	xor.b32  	%r1026, %r1026, %r736;
	ld.global.u32 	%r737, [%rd7+168];
	xor.b32  	%r1025, %r1025, %r737;
	ld.global.u32 	%r738, [%rd7+172];
	xor.b32  	%r1024, %r1024, %r738;
	ld.global.u32 	%r739, [%rd7+176];
	xor.b32  	%r931, %r931, %r739;
$L__BB0_61:
	and.b32  	%r741, %r675, 512;
	setp.eq.s32 	%p34, %r741, 0;
	@%p34 bra 	$L__BB0_63;
	ld.global.u32 	%r742, [%rd7+180];
	xor.b32  	%r935, %r935, %r742;
	ld.global.u32 	%r743, [%rd7+184];
	xor.b32  	%r1026, %r1026, %r743;
	ld.global.u32 	%r744, [%rd7+188];
	xor.b32  	%r1025, %r1025, %r744;
	ld.global.u32 	%r745, [%rd7+192];
	xor.b32  	%r1024, %r1024, %r745;
	ld.global.u32 	%r746, [%rd7+196];
	xor.b32  	%r931, %r931, %r746;
$L__BB0_63:
	and.b32  	%r748, %r675, 1024;
	setp.eq.s32 	%p35, %r748, 0;
	@%p35 bra 	$L__BB0_65;
	ld.global.u32 	%r749, [%rd7+200];
	xor.b32  	%r935, %r935, %r749;
	ld.global.u32 	%r750, [%rd7+204];
	xor.b32  	%r1026, %r1026, %r750;
	ld.global.u32 	%r751, [%rd7+208];
	xor.b32  	%r1025, %r1025, %r751;
	ld.global.u32 	%r752, [%rd7+212];
	xor.b32  	%r1024, %r1024, %r752;
	ld.global.u32 	%r753, [%rd7+216];
	xor.b32  	%r931, %r931, %r753;
$L__BB0_65:
	and.b32  	%r755, %r675, 2048;
	setp.eq.s32 	%p36, %r755, 0;
	@%p36 bra 	$L__BB0_67;
	ld.global.u32 	%r756, [%rd7+220];
	xor.b32  	%r935, %r935, %r756;
	ld.global.u32 	%r757, [%rd7+224];
	xor.b32  	%r1026, %r1026, %r757;
	ld.global.u32 	%r758, [%rd7+228];
	xor.b32  	%r1025, %r1025, %r758;
	ld.global.u32 	%r759, [%rd7+232];
	xor.b32  	%r1024, %r1024, %r759;
	ld.global.u32 	%r760, [%rd7+236];
	xor.b32  	%r931, %r931, %r760;
$L__BB0_67:
	and.b32  	%r762, %r675, 4096;
	setp.eq.s32 	%p37, %r762, 0;
	@%p37 bra 	$L__BB0_69;
	ld.global.u32 	%r763, [%rd7+240];
	xor.b32  	%r935, %r935, %r763;
	ld.global.u32 	%r764, [%rd7+244];
	xor.b32  	%r1026, %r1026, %r764;
	ld.global.u32 	%r765, [%rd7+248];
	xor.b32  	%r1025, %r1025, %r765;
	ld.global.u32 	%r766, [%rd7+252];
	xor.b32  	%r1024, %r1024, %r766;
	ld.global.u32 	%r767, [%rd7+256];
	xor.b32  	%r931, %r931, %r767;
$L__BB0_69:
	and.b32  	%r769, %r675, 8192;
	setp.eq.s32 	%p38, %r769, 0;
	@%p38 bra 	$L__BB0_71;
	ld.global.u32 	%r770, [%rd7+260];
	xor.b32  	%r935, %r935, %r770;
	ld.global.u32 	%r771, [%rd7+264];
	xor.b32  	%r1026, %r1026, %r771;
	ld.global.u32 	%r772, [%rd7+268];
	xor.b32  	%r1025, %r1025, %r772;
	ld.global.u32 	%r773, [%rd7+272];
	xor.b32  	%r1024, %r1024, %r773;
	ld.global.u32 	%r774, [%rd7+276];
	xor.b32  	%r931, %r931, %r774;
$L__BB0_71:
	and.b32  	%r776, %r675, 16384;
	setp.eq.s32 	%p39, %r776, 0;
	@%p39 bra 	$L__BB0_73;
	ld.global.u32 	%r777, [%rd7+280];
	xor.b32  	%r935, %r935, %r777;
	ld.global.u32 	%r778, [%rd7+284];
	xor.b32  	%r1026, %r1026, %r778;
	ld.global.u32 	%r779, [%rd7+288];
	xor.b32  	%r1025, %r1025, %r779;
	ld.global.u32 	%r780, [%rd7+292];
	xor.b32  	%r1024, %r1024, %r780;
	ld.global.u32 	%r781, [%rd7+296];
	xor.b32  	%r931, %r931, %r781;
$L__BB0_73:
	and.b32  	%r783, %r675, 32768;
	setp.eq.s32 	%p40, %r783, 0;
	@%p40 bra 	$L__BB0_75;
	ld.global.u32 	%r784, [%rd7+300];
	xor.b32  	%r935, %r935, %r784;
	ld.global.u32 	%r785, [%rd7+304];
	xor.b32  	%r1026, %r1026, %r785;
	ld.global.u32 	%r786, [%rd7+308];
	xor.b32  	%r1025, %r1025, %r786;
	ld.global.u32 	%r787, [%rd7+312];
	xor.b32  	%r1024, %r1024, %r787;
	ld.global.u32 	%r788, [%rd7+316];
	xor.b32  	%r931, %r931, %r788;
$L__BB0_75:
	add.s32 	%r1022, %r1022, 16;
	setp.ne.s32 	%p41, %r1022, 32;
	@%p41 bra 	$L__BB0_43;
	mad.lo.s32 	%r789, %r1016, -31, %r191;
	add.s32 	%r1016, %r789, 1;
	setp.ne.s32 	%p42, %r1016, 5;
	@%p42 bra 	$L__BB0_42;
	st.local.u32 	[%rd1+4], %r935;
	st.local.v2.u32 	[%rd1+8], {%r1026, %r1025};
	st.local.v2.u32 	[%rd1+16], {%r1024, %r931};
	setp.ne.s64 	%p43, %rd4, 3;
	@%p43 bra 	$L__BB0_115;
	mov.b32 	%r931, 0;
	mov.u32 	%r1116, %r931;
	mov.u32 	%r1117, %r931;
	mov.u32 	%r1118, %r931;
	mov.u32 	%r935, %r931;
	mov.u32 	%r1108, %r931;
$L__BB0_79:
	mul.wide.u32 	%rd21, %r1108, 4;
	add.s64 	%rd22, %rd1, %rd21;
	ld.local.u32 	%r366, [%rd22+4];
	shl.b32 	%r367, %r1108, 5;
	mov.b32 	%r1114, 0;
$L__BB0_80:
	.pragma "nounroll";
	shr.u32 	%r792, %r366, %r1114;
	and.b32  	%r793, %r792, 1;
	setp.eq.b32 	%p44, %r793, 1;
	not.pred 	%p45, %p44;
	add.s32 	%r794, %r367, %r1114;
	mul.lo.s32 	%r795, %r794, 5;
	mul.wide.u32 	%rd23, %r795, 4;
	add.s64 	%rd8, %rd5, %rd23;
	@%p45 bra 	$L__BB0_82;
	ld.global.u32 	%r796, [%rd8];
	xor.b32  	%r935, %r935, %r796;
	ld.global.u32 	%r797, [%rd8+4];
	xor.b32  	%r1118, %r1118, %r797;
	ld.global.u32 	%r798, [%rd8+8];
	xor.b32  	%r1117, %r1117, %r798;
	ld.global.u32 	%r799, [%rd8+12];
	xor.b32  	%r1116, %r1116, %r799;
	ld.global.u32 	%r800, [%rd8+16];
	xor.b32  	%r931, %r931, %r800;
$L__BB0_82:
	and.b32  	%r802, %r792, 2;
	setp.eq.s32 	%p46, %r802, 0;
	@%p46 bra 	$L__BB0_84;
	ld.global.u32 	%r803, [%rd8+20];
	xor.b32  	%r935, %r935, %r803;
	ld.global.u32 	%r804, [%rd8+24];
	xor.b32  	%r1118, %r1118, %r804;
	ld.global.u32 	%r805, [%rd8+28];
	xor.b32  	%r1117, %r1117, %r805;
	ld.global.u32 	%r806, [%rd8+32];
	xor.b32  	%r1116, %r1116, %r806;
	ld.global.u32 	%r807, [%rd8+36];
	xor.b32  	%r931, %r931, %r807;
$L__BB0_84:
	and.b32  	%r809, %r792, 4;
	setp.eq.s32 	%p47, %r809, 0;
	@%p47 bra 	$L__BB0_86;
	ld.global.u32 	%r810, [%rd8+40];
	xor.b32  	%r935, %r935, %r810;
	ld.global.u32 	%r811, [%rd8+44];
	xor.b32  	%r1118, %r1118, %r811;
	ld.global.u32 	%r812, [%rd8+48];
	xor.b32  	%r1117, %r1117, %r812;
	ld.global.u32 	%r813, [%rd8+52];
	xor.b32  	%r1116, %r1116, %r813;
	ld.global.u32 	%r814, [%rd8+56];
	xor.b32  	%r931, %r931, %r814;
$L__BB0_86:
	and.b32  	%r816, %r792, 8;
	setp.eq.s32 	%p48, %r816, 0;
	@%p48 bra 	$L__BB0_88;
	ld.global.u32 	%r817, [%rd8+60];
	xor.b32  	%r935, %r935, %r817;
	ld.global.u32 	%r818, [%rd8+64];
	xor.b32  	%r1118, %r1118, %r818;
	ld.global.u32 	%r819, [%rd8+68];
	xor.b32  	%r1117, %r1117, %r819;
	ld.global.u32 	%r820, [%rd8+72];
	xor.b32  	%r1116, %r1116, %r820;
	ld.global.u32 	%r821, [%rd8+76];
	xor.b32  	%r931, %r931, %r821;
$L__BB0_88:
	and.b32  	%r823, %r792, 16;
	setp.eq.s32 	%p49, %r823, 0;
	@%p49 bra 	$L__BB0_90;
	ld.global.u32 	%r824, [%rd8+80];
	xor.b32  	%r935, %r935, %r824;
	ld.global.u32 	%r825, [%rd8+84];
	xor.b32  	%r1118, %r1118, %r825;
	ld.global.u32 	%r826, [%rd8+88];
	xor.b32  	%r1117, %r1117, %r826;
	ld.global.u32 	%r827, [%rd8+92];
	xor.b32  	%r1116, %r1116, %r827;
	ld.global.u32 	%r828, [%rd8+96];
	xor.b32  	%r931, %r931, %r828;
$L__BB0_90:
	and.b32  	%r830, %r792, 32;
	setp.eq.s32 	%p50, %r830, 0;
	@%p50 bra 	$L__BB0_92;
	ld.global.u32 	%r831, [%rd8+100];
	xor.b32  	%r935, %r935, %r831;
	ld.global.u32 	%r832, [%rd8+104];
	xor.b32  	%r1118, %r1118, %r832;
	ld.global.u32 	%r833, [%rd8+108];
	xor.b32  	%r1117, %r1117, %r833;
	ld.global.u32 	%r834, [%rd8+112];
	xor.b32  	%r1116, %r1116, %r834;
	ld.global.u32 	%r835, [%rd8+116];
	xor.b32  	%r931, %r931, %r835;
$L__BB0_92:
	and.b32  	%r837, %r792, 64;
	setp.eq.s32 	%p51, %r837, 0;
	@%p51 bra 	$L__BB0_94;
	ld.global.u32 	%r838, [%rd8+120];
	xor.b32  	%r935, %r935, %r838;
	ld.global.u32 	%r839, [%rd8+124];
	xor.b32  	%r1118, %r1118, %r839;
	ld.global.u32 	%r840, [%rd8+128];
	xor.b32  	%r1117, %r1117, %r840;
	ld.global.u32 	%r841, [%rd8+132];
	xor.b32  	%r1116, %r1116, %r841;
	ld.global.u32 	%r842, [%rd8+136];
	xor.b32  	%r931, %r931, %r842;
$L__BB0_94:
	and.b32  	%r844, %r792, 128;
	setp.eq.s32 	%p52, %r844, 0;
	@%p52 bra 	$L__BB0_96;
	ld.global.u32 	%r845, [%rd8+140];
	xor.b32  	%r935, %r935, %r845;
	ld.global.u32 	%r846, [%rd8+144];
	xor.b32  	%r1118, %r1118, %r846;
	ld.global.u32 	%r847, [%rd8+148];
	xor.b32  	%r1117, %r1117, %r847;
	ld.global.u32 	%r848, [%rd8+152];
	xor.b32  	%r1116, %r1116, %r848;
	ld.global.u32 	%r849, [%rd8+156];
	xor.b32  	%r931, %r931, %r849;
$L__BB0_96:
	and.b32  	%r851, %r792, 256;
	setp.eq.s32 	%p53, %r851, 0;
	@%p53 bra 	$L__BB0_98;
	ld.global.u32 	%r852, [%rd8+160];
	xor.b32  	%r935, %r935, %r852;
	ld.global.u32 	%r853, [%rd8+164];
	xor.b32  	%r1118, %r1118, %r853;
	ld.global.u32 	%r854, [%rd8+168];
	xor.b32  	%r1117, %r1117, %r854;
	ld.global.u32 	%r855, [%rd8+172];
	xor.b32  	%r1116, %r1116, %r855;
	ld.global.u32 	%r856, [%rd8+176];
	xor.b32  	%r931, %r931, %r856;
$L__BB0_98:
	and.b32  	%r858, %r792, 512;
	setp.eq.s32 	%p54, %r858, 0;
	@%p54 bra 	$L__BB0_100;
	ld.global.u32 	%r859, [%rd8+180];
	xor.b32  	%r935, %r935, %r859;
	ld.global.u32 	%r860, [%rd8+184];
	xor.b32  	%r1118, %r1118, %r860;
	ld.global.u32 	%r861, [%rd8+188];
	xor.b32  	%r1117, %r1117, %r861;
	ld.global.u32 	%r862, [%rd8+192];
	xor.b32  	%r1116, %r1116, %r862;
	ld.global.u32 	%r863, [%rd8+196];
	xor.b32  	%r931, %r931, %r863;
$L__BB0_100:
	and.b32  	%r865, %r792, 1024;
	setp.eq.s32 	%p55, %r865, 0;
	@%p55 bra 	$L__BB0_102;
	ld.global.u32 	%r866, [%rd8+200];
	xor.b32  	%r935, %r935, %r866;
	ld.global.u32 	%r867, [%rd8+204];
	xor.b32  	%r1118, %r1118, %r867;
	ld.global.u32 	%r868, [%rd8+208];
	xor.b32  	%r1117, %r1117, %r868;
	ld.global.u32 	%r869, [%rd8+212];
	xor.b32  	%r1116, %r1116, %r869;
	ld.global.u32 	%r870, [%rd8+216];
	xor.b32  	%r931, %r931, %r870;
$L__BB0_102:
	and.b32  	%r872, %r792, 2048;
	setp.eq.s32 	%p56, %r872, 0;
	@%p56 bra 	$L__BB0_104;
	ld.global.u32 	%r873, [%rd8+220];
	xor.b32  	%r935, %r935, %r873;
	ld.global.u32 	%r874, [%rd8+224];
	xor.b32  	%r1118, %r1118, %r874;
	ld.global.u32 	%r875, [%rd8+228];
	xor.b32  	%r1117, %r1117, %r875;
	ld.global.u32 	%r876, [%rd8+232];
	xor.b32  	%r1116, %r1116, %r876;
	ld.global.u32 	%r877, [%rd8+236];
	xor.b32  	%r931, %r931, %r877;
$L__BB0_104:
	and.b32  	%r879, %r792, 4096;
	setp.eq.s32 	%p57, %r879, 0;
	@%p57 bra 	$L__BB0_106;
	ld.global.u32 	%r880, [%rd8+240];
	xor.b32  	%r935, %r935, %r880;
	ld.global.u32 	%r881, [%rd8+244];
	xor.b32  	%r1118, %r1118, %r881;
	ld.global.u32 	%r882, [%rd8+248];
	xor.b32  	%r1117, %r1117, %r882;
	ld.global.u32 	%r883, [%rd8+252];
	xor.b32  	%r1116, %r1116, %r883;
	ld.global.u32 	%r884, [%rd8+256];
	xor.b32  	%r931, %r931, %r884;
$L__BB0_106:
	and.b32  	%r886, %r792, 8192;
	setp.eq.s32 	%p58, %r886, 0;
	@%p58 bra 	$L__BB0_108;
	ld.global.u32 	%r887, [%rd8+260];
	xor.b32  	%r935, %r935, %r887;
	ld.global.u32 	%r888, [%rd8+264];
	xor.b32  	%r1118, %r1118, %r888;
	ld.global.u32 	%r889, [%rd8+268];
	xor.b32  	%r1117, %r1117, %r889;
	ld.global.u32 	%r890, [%rd8+272];
	xor.b32  	%r1116, %r1116, %r890;
	ld.global.u32 	%r891, [%rd8+276];
	xor.b32  	%r931, %r931, %r891;
$L__BB0_108:
	and.b32  	%r893, %r792, 16384;
	setp.eq.s32 	%p59, %r893, 0;
	@%p59 bra 	$L__BB0_110;
	ld.global.u32 	%r894, [%rd8+280];
	xor.b32  	%r935, %r935, %r894;
	ld.global.u32 	%r895, [%rd8+284];
	xor.b32  	%r1118, %r1118, %r895;
	ld.global.u32 	%r896, [%rd8+288];
	xor.b32  	%r1117, %r1117, %r896;
	ld.global.u32 	%r897, [%rd8+292];
	xor.b32  	%r1116, %r1116, %r897;
	ld.global.u32 	%r898, [%rd8+296];
	xor.b32  	%r931, %r931, %r898;
$L__BB0_110:
	and.b32  	%r900, %r792, 32768;
	setp.eq.s32 	%p60, %r900, 0;
	@%p60 bra 	$L__BB0_112;
	ld.global.u32 	%r901, [%rd8+300];
	xor.b32  	%r935, %r935, %r901;
	ld.global.u32 	%r902, [%rd8+304];
	xor.b32  	%r1118, %r1118, %r902;
	ld.global.u32 	%r903, [%rd8+308];
	xor.b32  	%r1117, %r1117, %r903;
	ld.global.u32 	%r904, [%rd8+312];
	xor.b32  	%r1116, %r1116, %r904;
	ld.global.u32 	%r905, [%rd8+316];
	xor.b32  	%r931, %r931, %r905;
$L__BB0_112:
	add.s32 	%r1114, %r1114, 16;
	setp.ne.s32 	%p61, %r1114, 32;
	@%p61 bra 	$L__BB0_80;
	mad.lo.s32 	%r906, %r1108, -31, %r367;
	add.s32 	%r1108, %r906, 1;
	setp.ne.s32 	%p62, %r1108, 5;
	@%p62 bra 	$L__BB0_79;
	st.local.u32 	[%rd1+4], %r935;
	st.local.v2.u32 	[%rd1+8], {%r1118, %r1117};
	st.local.v2.u32 	[%rd1+16], {%r1116, %r931};
$L__BB0_115:
	shr.u64 	%rd27, %rd3, 2;
	add.s32 	%r918, %r918, 1;
	setp.gt.u64 	%p63, %rd3, 3;
	@%p63 bra 	$L__BB0_3;
$L__BB0_116:
	shr.u32 	%r907, %r935, 2;
	xor.b32  	%r908, %r907, %r935;
	shl.b32 	%r909, %r931, 4;
	shl.b32 	%r910, %r908, 1;
	xor.b32  	%r911, %r910, %r909;
	xor.b32  	%r912, %r911, %r908;
	xor.b32  	%r913, %r912, %r931;
	add.s32 	%r914, %r2, %r913;
	add.s32 	%r915, %r914, 362437;
	cvt.rn.f32.u32 	%f1, %r915;
	fma.rn.f32 	%f2, %f1, 0f2F800000, 0f2F000000;
	add.f32 	%f3, %f2, 0fBF000000;
	cvta.to.global.u64 	%rd24, %rd10;
	shl.b64 	%rd25, %rd2, 2;
	add.s64 	%rd26, %rd24, %rd25;
	st.global.f32 	[%rd26], %f3;
$L__BB0_117:
	ret;

}
	// .globl	_Z19forward_propagationPfS_S_ii
.visible .entry _Z19forward_propagationPfS_S_ii(
	.param .u64 .ptr .align 1 _Z19forward_propagationPfS_S_ii_param_0,
	.param .u64 .ptr .align 1 _Z19forward_propagationPfS_S_ii_param_1,
	.param .u64 .ptr .align 1 _Z19forward_propagationPfS_S_ii_param_2,
	.param .u32 _Z19forward_propagationPfS_S_ii_param_3,
	.param .u32 _Z19forward_propagationPfS_S_ii_param_4
)
{
	.reg .pred 	%p<11>;
	.reg .b32 	%r<40>;
	.reg .b32 	%f<125>;
	.reg .b64 	%rd<31>;

	ld.param.u64 	%rd11, [_Z19forward_propagationPfS_S_ii_param_0];
	ld.param.u64 	%rd12, [_Z19forward_propagationPfS_S_ii_param_1];
	ld.param.u64 	%rd10, [_Z19forward_propagationPfS_S_ii_param_2];
	ld.param.u32 	%r23, [_Z19forward_propagationPfS_S_ii_param_3];
	ld.param.u32 	%r24, [_Z19forward_propagationPfS_S_ii_param_4];
	cvta.to.global.u64 	%rd1, %rd12;
	cvta.to.global.u64 	%rd2, %rd11;
	mov.u32 	%r25, %ctaid.x;
	mov.u32 	%r26, %ntid.x;
	mov.u32 	%r27, %tid.x;
	mad.lo.s32 	%r1, %r25, %r26, %r27;
	setp.ge.s32 	%p1, %r1, %r24;
	@%p1 bra 	$L__BB1_15;
	setp.lt.s32 	%p2, %r23, 1;
	mov.f32 	%f124, 0f00000000;
	@%p2 bra 	$L__BB1_14;
	mul.lo.s32 	%r2, %r23, %r1;
	and.b32  	%r3, %r23, 15;
	setp.lt.u32 	%p3, %r23, 16;
	mov.f32 	%f124, 0f00000000;
	mov.b32 	%r36, 0;
	@%p3 bra 	$L__BB1_5;
	and.b32  	%r36, %r23, 2147483632;
	neg.s32 	%r34, %r36;
	add.s64 	%rd29, %rd2, 32;
	add.s64 	%rd4, %rd1, 32;
	mov.f32 	%f124, 0f00000000;
	mov.u32 	%r33, %r2;
$L__BB1_4:
	.pragma "nounroll";
	mul.wide.s32 	%rd13, %r33, 4;
	add.s64 	%rd14, %rd4, %rd13;
	ld.global.f32 	%f18, [%rd29+-32];
	ld.global.f32 	%f19, [%rd14+-32];
	fma.rn.f32 	%f20, %f18, %f19, %f124;
	ld.global.f32 	%f21, [%rd29+-28];
	ld.global.f32 	%f22, [%rd14+-28];
	fma.rn.f32 	%f23, %f21, %f22, %f20;
	ld.global.f32 	%f24, [%rd29+-24];
	ld.global.f32 	%f25, [%rd14+-24];
	fma.rn.f32 	%f26, %f24, %f25, %f23;
	ld.global.f32 	%f27, [%rd29+-20];
	ld.global.f32 	%f28, [%rd14+-20];
	fma.rn.f32 	%f29, %f27, %f28, %f26;
	ld.global.f32 	%f30, [%rd29+-16];
	ld.global.f32 	%f31, [%rd14+-16];
	fma.rn.f32 	%f32, %f30, %f31, %f29;
	ld.global.f32 	%f33, [%rd29+-12];
	ld.global.f32 	%f34, [%rd14+-12];
	fma.rn.f32 	%f35, %f33, %f34, %f32;
	ld.global.f32 	%f36, [%rd29+-8];
	ld.global.f32 	%f37, [%rd14+-8];
	fma.rn.f32 	%f38, %f36, %f37, %f35;
	ld.global.f32 	%f39, [%rd29+-4];
	ld.global.f32 	%f40, [%rd14+-4];
	fma.rn.f32 	%f41, %f39, %f40, %f38;
	ld.global.f32 	%f42, [%rd29];
	ld.global.f32 	%f43, [%rd14];
	fma.rn.f32 	%f44, %f42, %f43, %f41;
	ld.global.f32 	%f45, [%rd29+4];
	ld.global.f32 	%f46, [%rd14+4];
	fma.rn.f32 	%f47, %f45, %f46, %f44;
	ld.global.f32 	%f48, [%rd29+8];
	ld.global.f32 	%f49, [%rd14+8];
	fma.rn.f32 	%f50, %f48, %f49, %f47;
	ld.global.f32 	%f51, [%rd29+12];
	ld.global.f32 	%f52, [%rd14+12];
	fma.rn.f32 	%f53, %f51, %f52, %f50;
	ld.global.f32 	%f54, [%rd29+16];
	ld.global.f32 	%f55, [%rd14+16];
	fma.rn.f32 	%f56, %f54, %f55, %f53;
	ld.global.f32 	%f57, [%rd29+20];
	ld.global.f32 	%f58, [%rd14+20];
	fma.rn.f32 	%f59, %f57, %f58, %f56;
	ld.global.f32 	%f60, [%rd29+24];
	ld.global.f32 	%f61, [%rd14+24];
	fma.rn.f32 	%f62, %f60, %f61, %f59;
	ld.global.f32 	%f63, [%rd29+28];
	ld.global.f32 	%f64, [%rd14+28];
	fma.rn.f32 	%f124, %f63, %f64, %f62;
	add.s32 	%r34, %r34, 16;
	add.s64 	%rd29, %rd29, 64;
	add.s32 	%r33, %r33, 16;
	setp.ne.s32 	%p4, %r34, 0;
	@%p4 bra 	$L__BB1_4;
$L__BB1_5:
	setp.eq.s32 	%p5, %r3, 0;
	@%p5 bra 	$L__BB1_14;
	and.b32  	%r11, %r23, 7;
	setp.lt.u32 	%p6, %r3, 8;
	@%p6 bra 	$L__BB1_8;
	mul.wide.u32 	%rd15, %r36, 4;
	add.s64 	%rd16, %rd2, %rd15;
	ld.global.f32 	%f66, [%rd16];
	add.s32 	%r29, %r36, %r2;
	mul.wide.s32 	%rd17, %r29, 4;
	add.s64 	%rd18, %rd1, %rd17;
	ld.global.f32 	%f67, [%rd18];
	fma.rn.f32 	%f68, %f66, %f67, %f124;
	ld.global.f32 	%f69, [%rd16+4];
	ld.global.f32 	%f70, [%rd18+4];
	fma.rn.f32 	%f71, %f69, %f70, %f68;
	ld.global.f32 	%f72, [%rd16+8];
	ld.global.f32 	%f73, [%rd18+8];
	fma.rn.f32 	%f74, %f72, %f73, %f71;
	ld.global.f32 	%f75, [%rd16+12];
	ld.global.f32 	%f76, [%rd18+12];
	fma.rn.f32 	%f77, %f75, %f76, %f74;
	ld.global.f32 	%f78, [%rd16+16];
	ld.global.f32 	%f79, [%rd18+16];
	fma.rn.f32 	%f80, %f78, %f79, %f77;
	ld.global.f32 	%f81, [%rd16+20];
	ld.global.f32 	%f82, [%rd18+20];
	fma.rn.f32 	%f83, %f81, %f82, %f80;
	ld.global.f32 	%f84, [%rd16+24];
	ld.global.f32 	%f85, [%rd18+24];
	fma.rn.f32 	%f86, %f84, %f85, %f83;
	ld.global.f32 	%f87, [%rd16+28];
	ld.global.f32 	%f88, [%rd18+28];
	fma.rn.f32 	%f124, %f87, %f88, %f86;
	add.s32 	%r36, %r36, 8;
$L__BB1_8:
	setp.eq.s32 	%p7, %r11, 0;
	@%p7 bra 	$L__BB1_14;
	and.b32  	%r14, %r23, 3;
	setp.lt.u32 	%p8, %r11, 4;
	@%p8 bra 	$L__BB1_11;
	mul.wide.u32 	%rd19, %r36, 4;
	add.s64 	%rd20, %rd2, %rd19;
	ld.global.f32 	%f90, [%rd20];
	add.s32 	%r30, %r36, %r2;
	mul.wide.s32 	%rd21, %r30, 4;
	add.s64 	%rd22, %rd1, %rd21;
	ld.global.f32 	%f91, [%rd22];
	fma.rn.f32 	%f92, %f90, %f91, %f124;
	ld.global.f32 	%f93, [%rd20+4];
	ld.global.f32 	%f94, [%rd22+4];
	fma.rn.f32 	%f95, %f93, %f94, %f92;
	ld.global.f32 	%f96, [%rd20+8];
	ld.global.f32 	%f97, [%rd22+8];
	fma.rn.f32 	%f98, %f96, %f97, %f95;
	ld.global.f32 	%f99, [%rd20+12];
	ld.global.f32 	%f100, [%rd22+12];
	fma.rn.f32 	%f124, %f99, %f100, %f98;
	add.s32 	%r36, %r36, 4;
$L__BB1_11:
	setp.eq.s32 	%p9, %r14, 0;
	@%p9 bra 	$L__BB1_14;
	add.s32 	%r39, %r36, %r2;
	mul.wide.u32 	%rd23, %r36, 4;
	add.s64 	%rd30, %rd2, %rd23;
	neg.s32 	%r38, %r14;
$L__BB1_13:
	.pragma "nounroll";
	mul.wide.s32 	%rd24, %r39, 4;
	add.s64 	%rd25, %rd1, %rd24;
	ld.global.f32 	%f101, [%rd30];
	ld.global.f32 	%f102, [%rd25];
	fma.rn.f32 	%f124, %f101, %f102, %f124;
	add.s32 	%r39, %r39, 1;
	add.s64 	%rd30, %rd30, 4;
	add.s32 	%r38, %r38, 1;
	setp.ne.s32 	%p10, %r38, 0;
	@%p10 bra 	$L__BB1_13;
$L__BB1_14:
	fma.rn.f32 	%f103, %f124, 0fBBBB989D, 0f3F000000;
	cvt.sat.f32.f32 	%f104, %f103;
	mov.f32 	%f105, 0f4B400001;
	mov.f32 	%f106, 0f437C0000;
	fma.rm.f32 	%f107, %f104, %f106, %f105;
	add.f32 	%f108, %f107, 0fCB40007F;
	neg.f32 	%f109, %f108;
	fma.rn.f32 	%f110, %f124, 0fBFB8AA3B, %f109;
	fma.rn.f32 	%f111, %f124, 0fB2A57060, %f110;
	mov.b32 	%r31, %f107;
	shl.b32 	%r32, %r31, 23;
	mov.b32 	%f112, %r32;
	ex2.approx.ftz.f32 	%f113, %f111;
	fma.rn.f32 	%f114, %f113, %f112, 0f3F800000;
	rcp.rn.f32 	%f115, %f114;
	cvta.to.global.u64 	%rd26, %rd10;
	mul.wide.s32 	%rd27, %r1, 4;
	add.s64 	%rd28, %rd26, %rd27;
	st.global.f32 	[%rd28], %f115;
$L__BB1_15:
	ret;

}
	// .globl	_Z20backward_propagationPfS_S_S_S_iif
.visible .entry _Z20backward_propagationPfS_S_S_S_iif(
	.param .u64 .ptr .align 1 _Z20backward_propagationPfS_S_S_S_iif_param_0,
	.param .u64 .ptr .align 1 _Z20backward_propagationPfS_S_S_S_iif_param_1,
	.param .u64 .ptr .align 1 _Z20backward_propagationPfS_S_S_S_iif_param_2,
	.param .u64 .ptr .align 1 _Z20backward_propagationPfS_S_S_S_iif_param_3,
	.param .u64 .ptr .align 1 _Z20backward_propagationPfS_S_S_S_iif_param_4,
	.param .u32 _Z20backward_propagationPfS_S_S_S_iif_param_5,
	.param .u32 _Z20backward_propagationPfS_S_S_S_iif_param_6,
	.param .f32 _Z20backward_propagationPfS_S_S_S_iif_param_7
)
{
	.reg .pred 	%p<11>;
	.reg .b32 	%r<41>;
	.reg .b32 	%f<170>;
	.reg .b64 	%rd<38>;

	ld.param.u64 	%rd11, [_Z20backward_propagationPfS_S_S_S_iif_param_0];
	ld.param.u64 	%rd15, [_Z20backward_propagationPfS_S_S_S_iif_param_1];
	ld.param.u64 	%rd12, [_Z20backward_propagationPfS_S_S_S_iif_param_2];
	ld.param.u64 	%rd13, [_Z20backward_propagationPfS_S_S_S_iif_param_3];
	ld.param.u64 	%rd14, [_Z20backward_propagationPfS_S_S_S_iif_param_4];
	ld.param.u32 	%r23, [_Z20backward_propagationPfS_S_S_S_iif_param_5];
	ld.param.u32 	%r24, [_Z20backward_propagationPfS_S_S_S_iif_param_6];
	cvta.to.global.u64 	%rd1, %rd15;
	cvta.to.global.u64 	%rd2, %rd11;
	mov.u32 	%r25, %ctaid.x;
	mov.u32 	%r26, %ntid.x;
	mov.u32 	%r27, %tid.x;
	mad.lo.s32 	%r1, %r25, %r26, %r27;
	setp.ge.s32 	%p1, %r1, %r24;
	@%p1 bra 	$L__BB2_14;
	cvta.to.global.u64 	%rd16, %rd14;
	cvta.to.global.u64 	%rd17, %rd13;
	cvta.to.global.u64 	%rd18, %rd12;
	mul.wide.s32 	%rd19, %r1, 4;
	add.s64 	%rd20, %rd17, %rd19;
	ld.global.f32 	%f2, [%rd20];
	add.s64 	%rd21, %rd18, %rd19;
	ld.global.f32 	%f3, [%rd21];
	fma.rn.f32 	%f4, %f3, 0fBBBB989D, 0f3F000000;
	cvt.sat.f32.f32 	%f5, %f4;
	mov.f32 	%f6, 0f4B400001;
	mov.f32 	%f7, 0f437C0000;
	fma.rm.f32 	%f8, %f5, %f7, %f6;
	add.f32 	%f9, %f8, 0fCB40007F;
	neg.f32 	%f10, %f9;
	fma.rn.f32 	%f11, %f3, 0fBFB8AA3B, %f10;
	fma.rn.f32 	%f12, %f3, 0fB2A57060, %f11;
	mov.b32 	%r28, %f8;
	shl.b32 	%r29, %r28, 23;
	mov.b32 	%f13, %r29;
	ex2.approx.ftz.f32 	%f14, %f12;
	fma.rn.f32 	%f15, %f14, %f13, 0f3F800000;
	rcp.rn.f32 	%f16, %f15;
	mov.f32 	%f17, 0f3F800000;
	sub.f32 	%f18, %f17, %f16;
	mul.f32 	%f19, %f16, %f18;
	mul.f32 	%f20, %f2, %f19;
	add.s64 	%rd3, %rd16, %rd19;
	st.global.f32 	[%rd3], %f20;
	setp.lt.s32 	%p2, %r23, 1;
	@%p2 bra 	$L__BB2_14;
	mul.lo.s32 	%r2, %r23, %r1;
	setp.lt.u32 	%p3, %r23, 16;
	mov.b32 	%r37, 0;
	@%p3 bra 	$L__BB2_5;
	and.b32  	%r37, %r23, 2147483632;
	neg.s32 	%r35, %r37;
	add.s64 	%rd36, %rd2, 32;
	mov.u32 	%r34, %r2;
$L__BB2_4:
	.pragma "nounroll";
	ld.param.f32 	%f166, [_Z20backward_propagationPfS_S_S_S_iif_param_7];
	mul.wide.s32 	%rd22, %r34, 4;
	add.s64 	%rd23, %rd1, %rd22;
	ld.global.f32 	%f21, [%rd3];
	mul.f32 	%f22, %f166, %f21;
	ld.global.f32 	%f23, [%rd36+-32];
	mul.f32 	%f24, %f22, %f23;
	atom.global.add.f32 	%f25, [%rd23], %f24;
	ld.global.f32 	%f26, [%rd3];
	mul.f32 	%f27, %f166, %f26;
	ld.global.f32 	%f28, [%rd36+-28];
	mul.f32 	%f29, %f27, %f28;
	atom.global.add.f32 	%f30, [%rd23+4], %f29;
	ld.global.f32 	%f31, [%rd3];
	mul.f32 	%f32, %f166, %f31;
	ld.global.f32 	%f33, [%rd36+-24];
	mul.f32 	%f34, %f32, %f33;
	atom.global.add.f32 	%f35, [%rd23+8], %f34;
	ld.global.f32 	%f36, [%rd3];
	mul.f32 	%f37, %f166, %f36;
	ld.global.f32 	%f38, [%rd36+-20];
	mul.f32 	%f39, %f37, %f38;
	atom.global.add.f32 	%f40, [%rd23+12], %f39;
	ld.global.f32 	%f41, [%rd3];
	mul.f32 	%f42, %f166, %f41;
	ld.global.f32 	%f43, [%rd36+-16];
	mul.f32 	%f44, %f42, %f43;
	atom.global.add.f32 	%f45, [%rd23+16], %f44;
	ld.global.f32 	%f46, [%rd3];
	mul.f32 	%f47, %f166, %f46;
	ld.global.f32 	%f48, [%rd36+-12];
	mul.f32 	%f49, %f47, %f48;
	atom.global.add.f32 	%f50, [%rd23+20], %f49;
	ld.global.f32 	%f51, [%rd3];
	mul.f32 	%f52, %f166, %f51;
	ld.global.f32 	%f53, [%rd36+-8];
	mul.f32 	%f54, %f52, %f53;
	atom.global.add.f32 	%f55, [%rd23+24], %f54;
	ld.global.f32 	%f56, [%rd3];
	mul.f32 	%f57, %f166, %f56;
	ld.global.f32 	%f58, [%rd36+-4];
	mul.f32 	%f59, %f57, %f58;
	atom.global.add.f32 	%f60, [%rd23+28], %f59;
	ld.global.f32 	%f61, [%rd3];
	mul.f32 	%f62, %f166, %f61;
	ld.global.f32 	%f63, [%rd36];
	mul.f32 	%f64, %f62, %f63;
	atom.global.add.f32 	%f65, [%rd23+32], %f64;
	ld.global.f32 	%f66, [%rd3];
	mul.f32 	%f67, %f166, %f66;
	ld.global.f32 	%f68, [%rd36+4];
	mul.f32 	%f69, %f67, %f68;
	atom.global.add.f32 	%f70, [%rd23+36], %f69;
	ld.global.f32 	%f71, [%rd3];
	mul.f32 	%f72, %f166, %f71;
	ld.global.f32 	%f73, [%rd36+8];
	mul.f32 	%f74, %f72, %f73;
	atom.global.add.f32 	%f75, [%rd23+40], %f74;
	ld.global.f32 	%f76, [%rd3];
	mul.f32 	%f77, %f166, %f76;
	ld.global.f32 	%f78, [%rd36+12];
	mul.f32 	%f79, %f77, %f78;
	atom.global.add.f32 	%f80, [%rd23+44], %f79;
	ld.global.f32 	%f81, [%rd3];
	mul.f32 	%f82, %f166, %f81;
	ld.global.f32 	%f83, [%rd36+16];
	mul.f32 	%f84, %f82, %f83;
	atom.global.add.f32 	%f85, [%rd23+48], %f84;
	ld.global.f32 	%f86, [%rd3];
	mul.f32 	%f87, %f166, %f86;
	ld.global.f32 	%f88, [%rd36+20];
	mul.f32 	%f89, %f87, %f88;
	atom.global.add.f32 	%f90, [%rd23+52], %f89;
	ld.global.f32 	%f91, [%rd3];
	mul.f32 	%f92, %f166, %f91;
	ld.global.f32 	%f93, [%rd36+24];
	mul.f32 	%f94, %f92, %f93;
	atom.global.add.f32 	%f95, [%rd23+56], %f94;
	ld.global.f32 	%f96, [%rd3];
	mul.f32 	%f97, %f166, %f96;
	ld.global.f32 	%f98, [%rd36+28];
	mul.f32 	%f99, %f97, %f98;
	atom.global.add.f32 	%f100, [%rd23+60], %f99;
	add.s32 	%r35, %r35, 16;
	add.s32 	%r34, %r34, 16;
	add.s64 	%rd36, %rd36, 64;
	setp.ne.s32 	%p4, %r35, 0;
	@%p4 bra 	$L__BB2_4;
$L__BB2_5:
	and.b32  	%r10, %r23, 15;
	setp.eq.s32 	%p5, %r10, 0;
	@%p5 bra 	$L__BB2_14;
	ld.param.u64 	%rd35, [_Z20backward_propagationPfS_S_S_S_iif_param_0];
	cvta.to.global.u64 	%rd7, %rd35;
	and.b32  	%r11, %r23, 7;
	setp.lt.u32 	%p6, %r10, 8;
	@%p6 bra 	$L__BB2_8;
	ld.param.f32 	%f167, [_Z20backward_propagationPfS_S_S_S_iif_param_7];
	add.s32 	%r32, %r37, %r2;
	mul.wide.s32 	%rd24, %r32, 4;
	add.s64 	%rd25, %rd1, %rd24;
	ld.global.f32 	%f101, [%rd3];
	mul.f32 	%f102, %f167, %f101;
	mul.wide.u32 	%rd26, %r37, 4;
	add.s64 	%rd27, %rd7, %rd26;
	ld.global.f32 	%f103, [%rd27];
	mul.f32 	%f104, %f102, %f103;
	atom.global.add.f32 	%f105, [%rd25], %f104;
	ld.global.f32 	%f106, [%rd3];
	mul.f32 	%f107, %f167, %f106;
	ld.global.f32 	%f108, [%rd27+4];
	mul.f32 	%f109, %f107, %f108;
	atom.global.add.f32 	%f110, [%rd25+4], %f109;
	ld.global.f32 	%f111, [%rd3];
	mul.f32 	%f112, %f167, %f111;
	ld.global.f32 	%f113, [%rd27+8];
	mul.f32 	%f114, %f112, %f113;
	atom.global.add.f32 	%f115, [%rd25+8], %f114;
	ld.global.f32 	%f116, [%rd3];
	mul.f32 	%f117, %f167, %f116;
	ld.global.f32 	%f118, [%rd27+12];
	mul.f32 	%f119, %f117, %f118;
	atom.global.add.f32 	%f120, [%rd25+12], %f119;
	ld.global.f32 	%f121, [%rd3];
	mul.f32 	%f122, %f167, %f121;
	ld.global.f32 	%f123, [%rd27+16];
	mul.f32 	%f124, %f122, %f123;
	atom.global.add.f32 	%f125, [%rd25+16], %f124;
	ld.global.f32 	%f126, [%rd3];
	mul.f32 	%f127, %f167, %f126;
	ld.global.f32 	%f128, [%rd27+20];
	mul.f32 	%f129, %f127, %f128;
	atom.global.add.f32 	%f130, [%rd25+20], %f129;
	ld.global.f32 	%f131, [%rd3];
	mul.f32 	%f132, %f167, %f131;
	ld.global.f32 	%f133, [%rd27+24];
	mul.f32 	%f134, %f132, %f133;
	atom.global.add.f32 	%f135, [%rd25+24], %f134;
	ld.global.f32 	%f136, [%rd3];
	mul.f32 	%f137, %f167, %f136;
	ld.global.f32 	%f138, [%rd27+28];
	mul.f32 	%f139, %f137, %f138;
	atom.global.add.f32 	%f140, [%rd25+28], %f139;
	add.s32 	%r37, %r37, 8;
$L__BB2_8:
	setp.eq.s32 	%p7, %r11, 0;
	@%p7 bra 	$L__BB2_14;
	and.b32  	%r14, %r23, 3;
	setp.lt.u32 	%p8, %r11, 4;
	@%p8 bra 	$L__BB2_11;
	ld.param.f32 	%f168, [_Z20backward_propagationPfS_S_S_S_iif_param_7];
	add.s32 	%r33, %r37, %r2;
	mul.wide.s32 	%rd28, %r33, 4;
	add.s64 	%rd29, %rd1, %rd28;
	ld.global.f32 	%f141, [%rd3];
	mul.f32 	%f142, %f168, %f141;
	mul.wide.u32 	%rd30, %r37, 4;
	add.s64 	%rd31, %rd7, %rd30;
	ld.global.f32 	%f143, [%rd31];
	mul.f32 	%f144, %f142, %f143;
	atom.global.add.f32 	%f145, [%rd29], %f144;
	ld.global.f32 	%f146, [%rd3];
	mul.f32 	%f147, %f168, %f146;
	ld.global.f32 	%f148, [%rd31+4];
	mul.f32 	%f149, %f147, %f148;
	atom.global.add.f32 	%f150, [%rd29+4], %f149;
	ld.global.f32 	%f151, [%rd3];
	mul.f32 	%f152, %f168, %f151;
	ld.global.f32 	%f153, [%rd31+8];
	mul.f32 	%f154, %f152, %f153;
	atom.global.add.f32 	%f155, [%rd29+8], %f154;
	ld.global.f32 	%f156, [%rd3];
	mul.f32 	%f157, %f168, %f156;
	ld.global.f32 	%f158, [%rd31+12];
	mul.f32 	%f159, %f157, %f158;
	atom.global.add.f32 	%f160, [%rd29+12], %f159;
	add.s32 	%r37, %r37, 4;
$L__BB2_11:
	setp.eq.s32 	%p9, %r14, 0;
	@%p9 bra 	$L__BB2_14;
	mul.wide.u32 	%rd32, %r37, 4;
	add.s64 	%rd37, %rd7, %rd32;
	add.s32 	%r40, %r37, %r2;
	neg.s32 	%r39, %r14;
$L__BB2_13:
	.pragma "nounroll";
	ld.param.f32 	%f169, [_Z20backward_propagationPfS_S_S_S_iif_param_7];
	mul.wide.s32 	%rd33, %r40, 4;
	add.s64 	%rd34, %rd1, %rd33;
	ld.global.f32 	%f161, [%rd3];
	mul.f32 	%f162, %f169, %f161;
	ld.global.f32 	%f163, [%rd37];
	mul.f32 	%f164, %f162, %f163;
	atom.global.add.f32 	%f165, [%rd34], %f164;
	add.s64 	%rd37, %rd37, 4;
	add.s32 	%r40, %r40, 1;
	add.s32 	%r39, %r39, 1;
	setp.ne.s32 	%p10, %r39, 0;
	@%p10 bra 	$L__BB2_13;
$L__BB2_14:
	ret;

}


// ===== COMPILED SASS (sm_100) =====

	.target	sm_100

	.elftype	@"ET_EXEC"


//--------------------- .note.nv.tkinfo           --------------------------
	.section	.note.nv.tkinfo,"",@"SHT_NOTE"
	.sectionflags	@"SHF_NOTE_NV_TKINFO"
	.tkinfo
        /*0018*/ 	.word	0x00000002
        /*0030*/ 	.string	""
        /*0030*/ 	.string	"ptxas"
        /*0030*/ 	.string	"Cuda compilation tools, release 13.0, V13.0.88"
        /*0030*/ 	.string	"Build cuda_13.0.r13.0/compiler.36424714_0"
        /*0030*/ 	.string	"-arch sm_100 -m 64 "



//--------------------- .note.nv.cuinfo           --------------------------
	.section	.note.nv.cuinfo,"",@"SHT_NOTE"
	.sectionflags	@"SHF_NOTE_NV_CUINFO"
        /*0018*/ 	.short	0x0002
        /*001a*/ 	.short	0x0064
        /*001c*/ 	.short	0x0082
	.zero		2


//--------------------- .nv.info                  --------------------------
	.section	.nv.info,"",@"SHT_CUDA_INFO"
	.align	4


	//----- nvinfo : EIATTR_REGCOUNT
	.align		4
        /*0000*/ 	.byte	0x04, 0x2f
        /*0002*/ 	.short	(.L_10 - .L_9)
	.align		4
.L_9:
        /*0004*/ 	.word	index@(_Z12init_weightsPfim)
        /*0008*/ 	.word	0x0000001f


	//----- nvinfo : EIATTR_FRAME_SIZE
	.align		4
.L_10:
        /*000c*/ 	.byte	0x04, 0x11
        /*000e*/ 	.short	(.L_12 - .L_11)
	.align		4
.L_11:
        /*0010*/ 	.word	index@(_Z12init_weightsPfim)
        /*0014*/ 	.word	0x00000030


	//----- nvinfo : EIATTR_REGCOUNT
	.align		4
.L_12:
        /*0018*/ 	.byte	0x04, 0x2f
        /*001a*/ 	.short	(.L_14 - .L_13)
	.align		4
.L_13:
        /*001c*/ 	.word	index@(_Z19forward_propagationPfS_S_ii)
        /*0020*/ 	.word	0x0000001f


	//----- nvinfo : EIATTR_FRAME_SIZE
	.align		4
.L_14:
        /*0024*/ 	.byte	0x04, 0x11
        /*0026*/ 	.short	(.L_16 - .L_15)
	.align		4
.L_15:
        /*0028*/ 	.word	index@($__internal_1_$__cuda_sm20_rcp_rn_f32_slowpath)
        /*002c*/ 	.word	0x00000000


	//----- nvinfo : EIATTR_FRAME_SIZE
	.align		4
.L_16:
        /*0030*/ 	.byte	0x04, 0x11
        /*0032*/ 	.short	(.L_18 - .L_17)
	.align		4
.L_17:
        /*0034*/ 	.word	index@(_Z19forward_propagationPfS_S_ii)
        /*0038*/ 	.word	0x00000000


	//----- nvinfo : EIATTR_REGCOUNT
	.align		4
.L_18:
        /*003c*/ 	.byte	0x04, 0x2f
        /*003e*/ 	.short	(.L_20 - .L_19)
	.align		4
.L_19:
        /*0040*/ 	.word	index@(_Z20backward_propagationPfS_S_S_S_iif)
        /*0044*/ 	.word	0x00000014


	//----- nvinfo : EIATTR_FRAME_SIZE
	.align		4
.L_20:
        /*0048*/ 	.byte	0x04, 0x11
        /*004a*/ 	.short	(.L_22 - .L_21)
	.align		4
.L_21:
        /*004c*/ 	.word	index@($__internal_0_$__cuda_sm20_rcp_rn_f32_slowpath)
        /*0050*/ 	.word	0x00000000


	//----- nvinfo : EIATTR_FRAME_SIZE
	.align		4
.L_22:
        /*0054*/ 	.byte	0x04, 0x11
        /*0056*/ 	.short	(.L_24 - .L_23)
	.align		4
.L_23:
        /*0058*/ 	.word	index@(_Z20backward_propagationPfS_S_S_S_iif)
        /*005c*/ 	.word	0x00000000


	//----- nvinfo : EIATTR_MIN_STACK_SIZE
	.align		4
.L_24:
        /*0060*/ 	.byte	0x04, 0x12
        /*0062*/ 	.short	(.L_26 - .L_25)
	.align		4
.L_25:
        /*0064*/ 	.word	index@(_Z20backward_propagationPfS_S_S_S_iif)
        /*0068*/ 	.word	0x00000000


	//----- nvinfo : EIATTR_MIN_STACK_SIZE
	.align		4
.L_26:
        /*006c*/ 	.byte	0x04, 0x12
        /*006e*/ 	.short	(.L_28 - .L_27)
	.align		4
.L_27:
        /*0070*/ 	.word	index@(_Z19forward_propagationPfS_S_ii)
        /*0074*/ 	.word	0x00000000


	//----- nvinfo : EIATTR_MIN_STACK_SIZE
	.align		4
.L_28:
        /*0078*/ 	.byte	0x04, 0x12
        /*007a*/ 	.short	(.L_30 - .L_29)
	.align		4
.L_29:
        /*007c*/ 	.word	index@(_Z12init_weightsPfim)
        /*0080*/ 	.word	0x00000030
.L_30:


//--------------------- .nv.compat                --------------------------
	.section	.nv.compat,"",@"SHT_CUDA_COMPAT_INFO"
	.align	4
        /*0000*/ 	.byte	0x02, 0x09, 0x00, 0x00, 0x02, 0x02, 0x01, 0x00, 0x02, 0x05, 0x05, 0x00, 0x03, 0x07, 0x01, 0x01
        /*0010*/ 	.byte	0x02, 0x03, 0x00, 0x00, 0x02, 0x06, 0x01, 0x00, 0x04, 0x0b, 0x08, 0x00, 0x09, 0x00, 0x00, 0x00
        /*0020*/ 	.byte	0x00, 0x00, 0x00, 0x00


//--------------------- .nv.info._Z20backward_propagationPfS_S_S_S_iif --------------------------
	.section	.nv.info._Z20backward_propagationPfS_S_S_S_iif,"",@"SHT_CUDA_INFO"
	.sectionflags	@""
	.align	4


	//----- nvinfo : EIATTR_CUDA_API_VERSION
	.align		4
        /*0000*/ 	.byte	0x04, 0x37
        /*0002*/ 	.short	(.L_32 - .L_31)
.L_31:
        /*0004*/ 	.word	0x00000082


	//----- nvinfo : EIATTR_KPARAM_INFO
	.align		4
.L_32:
        /*0008*/ 	.byte	0x04, 0x17
        /*000a*/ 	.short	(.L_34 - .L_33)
.L_33:
        /*000c*/ 	.word	0x00000000
        /*0010*/ 	.short	0x0007
        /*0012*/ 	.short	0x0030
        /*0014*/ 	.byte	0x00, 0xf0, 0x11, 0x00


	//----- nvinfo : EIATTR_KPARAM_INFO
	.align		4
.L_34:
        /*0018*/ 	.byte	0x04, 0x17
        /*001a*/ 	.short	(.L_36 - .L_35)
.L_35:
        /*001c*/ 	.word	0x00000000
        /*0020*/ 	.short	0x0006
        /*0022*/ 	.short	0x002c
        /*0024*/ 	.byte	0x00, 0xf0, 0x11, 0x00


	//----- nvinfo : EIATTR_KPARAM_INFO
	.align		4
.L_36:
        /*0028*/ 	.byte	0x04, 0x17
        /*002a*/ 	.short	(.L_38 - .L_37)
.L_37:
        /*002c*/ 	.word	0x00000000
        /*0030*/ 	.short	0x0005
        /*0032*/ 	.short	0x0028
        /*0034*/ 	.byte	0x00, 0xf0, 0x11, 0x00


	//----- nvinfo : EIATTR_KPARAM_INFO
	.align		4
.L_38:
        /*0038*/ 	.byte	0x04, 0x17
        /*003a*/ 	.short	(.L_40 - .L_39)
.L_39:
        /*003c*/ 	.word	0x00000000
        /*0040*/ 	.short	0x0004
        /*0042*/ 	.short	0x0020
        /*0044*/ 	.byte	0x00, 0xf5, 0x21, 0x00


	//----- nvinfo : EIATTR_KPARAM_INFO
	.align		4
.L_40:
        /*0048*/ 	.byte	0x04, 0x17
        /*004a*/ 	.short	(.L_42 - .L_41)
.L_41:
        /*004c*/ 	.word	0x00000000
        /*0050*/ 	.short	0x0003
        /*0052*/ 	.short	0x0018
        /*0054*/ 	.byte	0x00, 0xf5, 0x21, 0x00


	//----- nvinfo : EIATTR_KPARAM_INFO
	.align		4
.L_42:
        /*0058*/ 	.byte	0x04, 0x17
        /*005a*/ 	.short	(.L_44 - .L_43)
.L_43:
        /*005c*/ 	.word	0x00000000
        /*0060*/ 	.short	0x0002
        /*0062*/ 	.short	0x0010
        /*0064*/ 	.byte	0x00, 0xf5, 0x21, 0x00


	//----- nvinfo : EIATTR_KPARAM_INFO
	.align		4
.L_44:
        /*0068*/ 	.byte	0x04, 0x17
        /*006a*/ 	.short	(.L_46 - .L_45)
.L_45:
        /*006c*/ 	.word	0x00000000
        /*0070*/ 	.short	0x0001
        /*0072*/ 	.short	0x0008
        /*0074*/ 	.byte	0x00, 0xf5, 0x21, 0x00


	//----- nvinfo : EIATTR_KPARAM_INFO
	.align		4
.L_46:
        /*0078*/ 	.byte	0x04, 0x17
        /*007a*/ 	.short	(.L_48 - .L_47)
.L_47:
        /*007c*/ 	.word	0x00000000
        /*0080*/ 	.short	0x0000
        /*0082*/ 	.short	0x0000
        /*0084*/ 	.byte	0x00, 0xf5, 0x21, 0x00


	//----- nvinfo : EIATTR_SPARSE_MMA_MASK
	.align		4
.L_48:
        /*0088*/ 	.byte	0x03, 0x50
        /*008a*/ 	.short	0x0000


	//----- nvinfo : EIATTR_MAXREG_COUNT
	.align		4
        /*008c*/ 	.byte	0x03, 0x1b
        /*008e*/ 	.short	0x00ff


	//----- nvinfo : EIATTR_MERCURY_ISA_VERSION
	.align		4
        /*0090*/ 	.byte	0x03, 0x5f
        /*0092*/ 	.short	0x0101


	//----- nvinfo : EIATTR_VRC_CTA_INIT_COUNT
	.align		4
        /*0094*/ 	.byte	0x02, 0x4a
	.zero		1
	.zero		1


	//----- nvinfo : EIATTR_EXIT_INSTR_OFFSETS
	.align		4
        /*0098*/ 	.byte	0x04, 0x1c
        /*009a*/ 	.short	(.L_50 - .L_49)


	//   ....[0]....
.L_49:
        /*009c*/ 	.word	0x00000070


	//   ....[1]....
        /*00a0*/ 	.word	0x000002f0


	//   ....[2]....
        /*00a4*/ 	.word	0x00000960


	//   ....[3]....
        /*00a8*/ 	.word	0x00000ca0


	//   ....[4]....
        /*00ac*/ 	.word	0x00000ea0


	//   ....[5]....
        /*00b0*/ 	.word	0x00000ff0


	//----- nvinfo : EIATTR_CRS_STACK_SIZE
	.align		4
.L_50:
        /*00b4*/ 	.byte	0x04, 0x1e
        /*00b6*/ 	.short	(.L_52 - .L_51)
.L_51:
        /*00b8*/ 	.word	0x00000000


	//----- nvinfo : EIATTR_CBANK_PARAM_SIZE
	.align		4
.L_52:
        /*00bc*/ 	.byte	0x03, 0x19
        /*00be*/ 	.short	0x0034


	//----- nvinfo : EIATTR_PARAM_CBANK
	.align		4
        /*00c0*/ 	.byte	0x04, 0x0a
        /*00c2*/ 	.short	(.L_54 - .L_53)
	.align		4
.L_53:
        /*00c4*/ 	.word	index@(.nv.constant0._Z20backward_propagationPfS_S_S_S_iif)
        /*00c8*/ 	.short	0x0380
        /*00ca*/ 	.short	0x0034


	//----- nvinfo : EIATTR_SW_WAR
	.align		4
.L_54:
        /*00cc*/ 	.byte	0x04, 0x36
        /*00ce*/ 	.short	(.L_56 - .L_55)
.L_55:
        /*00d0*/ 	.word	0x00000008
.L_56:


//--------------------- .nv.info._Z19forward_propagationPfS_S_ii --------------------------
	.section	.nv.info._Z19forward_propagationPfS_S_ii,"",@"SHT_CUDA_INFO"
	.sectionflags	@""
	.align	4


	//----- nvinfo : EIATTR_CUDA_API_VERSION
	.align		4
        /*0000*/ 	.byte	0x04, 0x37
        /*0002*/ 	.short	(.L_58 - .L_57)
.L_57:
        /*0004*/ 	.word	0x00000082


	//----- nvinfo : EIATTR_KPARAM_INFO
	.align		4
.L_58:
        /*0008*/ 	.byte	0x04, 0x17
        /*000a*/ 	.short	(.L_60 - .L_59)
.L_59:
        /*000c*/ 	.word	0x00000000
        /*0010*/ 	.short	0x0004
        /*0012*/ 	.short	0x001c
        /*0014*/ 	.byte	0x00, 0xf0, 0x11, 0x00


	//----- nvinfo : EIATTR_KPARAM_INFO
	.align		4
.L_60:
        /*0018*/ 	.byte	0x04, 0x17
        /*001a*/ 	.short	(.L_62 - .L_61)
.L_61:
        /*001c*/ 	.word	0x00000000
        /*0020*/ 	.short	0x0003
        /*0022*/ 	.short	0x0018
        /*0024*/ 	.byte	0x00, 0xf0, 0x11, 0x00


	//----- nvinfo : EIATTR_KPARAM_INFO
	.align		4
.L_62:
        /*0028*/ 	.byte	0x04, 0x17
        /*002a*/ 	.short	(.L_64 - .L_63)
.L_63:
        /*002c*/ 	.word	0x00000000
        /*0030*/ 	.short	0x0002
        /*0032*/ 	.short	0x0010
        /*0034*/ 	.byte	0x00, 0xf5, 0x21, 0x00


	//----- nvinfo : EIATTR_KPARAM_INFO
	.align		4
.L_64:
        /*0038*/ 	.byte	0x04, 0x17
        /*003a*/ 	.short	(.L_66 - .L_65)
.L_65:
        /*003c*/ 	.word	0x00000000
        /*0040*/ 	.short	0x0001
        /*0042*/ 	.short	0x0008
        /*0044*/ 	.byte	0x00, 0xf5, 0x21, 0x00


	//----- nvinfo : EIATTR_KPARAM_INFO
	.align		4
.L_66:
        /*0048*/ 	.byte	0x04, 0x17
        /*004a*/ 	.short	(.L_68 - .L_67)
.L_67:
        /*004c*/ 	.word	0x00000000
        /*0050*/ 	.short	0x0000
        /*0052*/ 	.short	0x0000
        /*0054*/ 	.byte	0x00, 0xf5, 0x21, 0x00


	//----- nvinfo : EIATTR_SPARSE_MMA_MASK
	.align		4
.L_68:
        /*0058*/ 	.byte	0x03, 0x50
        /*005a*/ 	.short	0x0000


	//----- nvinfo : EIATTR_MAXREG_COUNT
	.align		4
        /*005c*/ 	.byte	0x03, 0x1b
        /*005e*/ 	.short	0x00ff


	//----- nvinfo : EIATTR_MERCURY_ISA_VERSION
	.align		4
        /*0060*/ 	.byte	0x03, 0x5f
        /*0062*/ 	.short	0x0101


	//----- nvinfo : EIATTR_VRC_CTA_INIT_COUNT
	.align		4
        /*0064*/ 	.byte	0x02, 0x4a
	.zero		1
	.zero		1


	//----- nvinfo : EIATTR_EXIT_INSTR_OFFSETS
	.align		4
        /*0068*/ 	.byte	0x04, 0x1c
        /*006a*/ 	.short	(.L_70 - .L_69)


	//   ....[0]....
.L_69:
        /*006c*/ 	.word	0x00000070


	//   ....[1]....
        /*0070*/ 	.word	0x00000c00


	//----- nvinfo : EIATTR_CRS_STACK_SIZE
	.align		4
.L_70:
        /*0074*/ 	.byte	0x04, 0x1e
        /*0076*/ 	.short	(.L_72 - .L_71)
.L_71:
        /*0078*/ 	.word	0x00000000


	//----- nvinfo : EIATTR_CBANK_PARAM_SIZE
	.align		4
.L_72:
        /*007c*/ 	.byte	0x03, 0x19
        /*007e*/ 	.short	0x0020


	//----- nvinfo : EIATTR_PARAM_CBANK
	.align		4
        /*0080*/ 	.byte	0x04, 0x0a
        /*0082*/ 	.short	(.L_74 - .L_73)
	.align		4
.L_73:
        /*0084*/ 	.word	index@(.nv.constant0._Z19forward_propagationPfS_S_ii)
        /*0088*/ 	.short	0x0380
        /*008a*/ 	.short	0x0020


	//----- nvinfo : EIATTR_SW_WAR
	.align		4
.L_74:
        /*008c*/ 	.byte	0x04, 0x36
        /*008e*/ 	.short	(.L_76 - .L_75)
.L_75:
        /*0090*/ 	.word	0x00000008
.L_76:


//--------------------- .nv.info._Z12init_weightsPfim --------------------------
	.section	.nv.info._Z12init_weightsPfim,"",@"SHT_CUDA_INFO"
	.sectionflags	@""
	.align	4


	//----- nvinfo : EIATTR_CUDA_API_VERSION
	.align		4
        /*0000*/ 	.byte	0x04, 0x37
        /*0002*/ 	.short	(.L_78 - .L_77)
.L_77:
        /*0004*/ 	.word	0x00000082


	//----- nvinfo : EIATTR_KPARAM_INFO
	.align		4
.L_78:
        /*0008*/ 	.byte	0x04, 0x17
        /*000a*/ 	.short	(.L_80 - .L_79)
.L_79:
        /*000c*/ 	.word	0x00000000
        /*0010*/ 	.short	0x0002
        /*0012*/ 	.short	0x0010
        /*0014*/ 	.byte	0x00, 0xf0, 0x21, 0x00


	//----- nvinfo : EIATTR_KPARAM_INFO
	.align		4
.L_80:
        /*0018*/ 	.byte	0x04, 0x17
        /*001a*/ 	.short	(.L_82 - .L_81)
.L_81:
        /*001c*/ 	.word	0x00000000
        /*0020*/ 	.short	0x0001
        /*0022*/ 	.short	0x0008
        /*0024*/ 	.byte	0x00, 0xf0, 0x11, 0x00


	//----- nvinfo : EIATTR_KPARAM_INFO
	.align		4
.L_82:
        /*0028*/ 	.byte	0x04, 0x17
        /*002a*/ 	.short	(.L_84 - .L_83)
.L_83:
        /*002c*/ 	.word	0x00000000
        /*0030*/ 	.short	0x0000
        /*0032*/ 	.short	0x0000
        /*0034*/ 	.byte	0x00, 0xf5, 0x21, 0x00


	//----- nvinfo : EIATTR_SPARSE_MMA_MASK
	.align		4
.L_84:
        /*0038*/ 	.byte	0x03, 0x50
        /*003a*/ 	.short	0x0000


	//----- nvinfo : EIATTR_MAXREG_COUNT
	.align		4
        /*003c*/ 	.byte	0x03, 0x1b
        /*003e*/ 	.short	0x00ff


	//----- nvinfo : EIATTR_MERCURY_ISA_VERSION
	.align		4
        /*0040*/ 	.byte	0x03, 0x5f
        /*0042*/ 	.short	0x0101


	//----- nvinfo : EIATTR_VRC_CTA_INIT_COUNT
	.align		4
        /*0044*/ 	.byte	0x02, 0x4a
	.zero		1
	.zero		1


	//----- nvinfo : EIATTR_EXIT_INSTR_OFFSETS
	.align		4
        /*0048*/ 	.byte	0x04, 0x1c
        /*004a*/ 	.short	(.L_86 - .L_85)


	//   ....[0]....
.L_85:
        /*004c*/ 	.word	0x00000080


	//   ....[1]....
        /*0050*/ 	.word	0x00002810


	//----- nvinfo : EIATTR_CRS_STACK_SIZE
	.align		4
.L_86:
        /*0054*/ 	.byte	0x04, 0x1e
        /*0056*/ 	.short	(.L_88 - .L_87)
.L_87:
        /*0058*/ 	.word	0x00000000


	//----- nvinfo : EIATTR_CBANK_PARAM_SIZE
	.align		4
.L_88:
        /*005c*/ 	.byte	0x03, 0x19
        /*005e*/ 	.short	0x0018


	//----- nvinfo : EIATTR_PARAM_CBANK
	.align		4
        /*0060*/ 	.byte	0x04, 0x0a
        /*0062*/ 	.short	(.L_90 - .L_89)
	.align		4
.L_89:
        /*0064*/ 	.word	index@(.nv.constant0._Z12init_weightsPfim)
        /*0068*/ 	.short	0x0380
        /*006a*/ 	.short	0x0018


	//----- nvinfo : EIATTR_SW_WAR
	.align		4
.L_90:
        /*006c*/ 	.byte	0x04, 0x36
        /*006e*/ 	.short	(.L_92 - .L_91)
.L_91:
        /*0070*/ 	.word	0x00000008
.L_92:


//--------------------- .nv.callgraph             --------------------------
	.section	.nv.callgraph,"",@"SHT_CUDA_CALLGRAPH"
	.align	4
	.sectionentsize	8
	.align		4
        /*0000*/ 	.word	0x00000000
	.align		4
        /*0004*/ 	.word	0xffffffff
	.align		4
        /*0008*/ 	.word	0x00000000
	.align		4
        /*000c*/ 	.word	0xfffffffe
	.align		4
        /*0010*/ 	.word	0x00000000
	.align		4
        /*0014*/ 	.word	0xfffffffd
	.align		4
        /*0018*/ 	.word	0x00000000
	.align		4
        /*001c*/ 	.word	0xfffffffc


//--------------------- .nv.constant4             --------------------------
	.section	.nv.constant4,"a",@progbits
	.align	8
	.align		8
.nv.constant4:
        /*0000*/ 	.dword	precalc_xorwow_matrix
	.align		8
        /*0008*/ 	.dword	precalc_xorwow_offset_matrix
	.align		8
        /*0010*/ 	.dword	mrg32k3aM1
	.align		8
        /*0018*/ 	.dword	mrg32k3aM2
	.align		8
        /*0020*/ 	.dword	mrg32k3aM1SubSeq
	.align		8
        /*0028*/ 	.dword	mrg32k3aM2SubSeq
	.align		8
        /*0030*/ 	.dword	mrg32k3aM1Seq
	.align		8
        /*0038*/ 	.dword	mrg32k3aM2Seq


//--------------------- .nv.constant3             --------------------------
	.section	.nv.constant3,"a",@progbits
	.align	8
.nv.constant3:
	.type		__cr_lgamma_table,@object
	.size		__cr_lgamma_table,(.L_8 - __cr_lgamma_table)
__cr_lgamma_table:
        /*0000*/ 	.byte	0x00, 0x00, 0x00, 0x00, 0x00, 0x00, 0x00, 0x00, 0x00, 0x00, 0x00, 0x00, 0x00, 0x00, 0x00, 0x00
        /*0010*/ 	.byte	0xef, 0x39, 0xfa, 0xfe, 0x42, 0x2e, 0xe6, 0x3f, 0x02, 0x20, 0x2a, 0xfa, 0x0b, 0xab, 0xfc, 0x3f
        /*0020*/ 	.byte	0xf9, 0x2c, 0x92, 0x7c, 0xa7, 0x6c, 0x09, 0x40, 0xc9, 0x79, 0x44, 0x3c, 0x64, 0x26, 0x13, 0x40
        /*0030*/ 	.byte	0xca, 0x01, 0xcf, 0x3a, 0x27, 0x51, 0x1a, 0x40, 0x30, 0xcc, 0x2d, 0xf3, 0xe1, 0x0c, 0x21, 0x40
        /*0040*/ 	.byte	0x0d, 0xb7, 0xfc, 0x82, 0x8e, 0x35, 0x25, 0x40
.L_8:


//--------------------- .text._Z20backward_propagationPfS_S_S_S_iif --------------------------
	.section	.text._Z20backward_propagationPfS_S_S_S_iif,"ax",@progbits
	.align	128
        .global         _Z20backward_propagationPfS_S_S_S_iif
        .type           _Z20backward_propagationPfS_S_S_S_iif,@function
        .size           _Z20backward_propagationPfS_S_S_S_iif,(.L_x_39 - _Z20backward_propagationPfS_S_S_S_iif)
        .other          _Z20backward_propagationPfS_S_S_S_iif,@"STO_CUDA_ENTRY STV_DEFAULT"
_Z20backward_propagationPfS_S_S_S_iif:
.text._Z20backward_propagationPfS_S_S_S_iif:
[----:B------:R-:W-:Y:S01]  /*0000*/  LDC R1, c[0x0][0x37c] ;  /* 0x0000df00ff017b82 */ /* 0x000fe20000000800 */
[----:B------:R-:W0:Y:S07]  /*0010*/  S2R R3, SR_TID.X ;  /* 0x0000000000037919 */ /* 0x000e2e0000002100 */
[----:B------:R-:W0:Y:S01]  /*0020*/  S2UR UR4, SR_CTAID.X ;  /* 0x00000000000479c3 */ /* 0x000e220000002500 */
[----:B------:R-:W1:Y:S07]  /*0030*/  LDCU UR5, c[0x0][0x3ac] ;  /* 0x00007580ff0577ac */ /* 0x000e6e0008000800 */
[----:B------:R-:W0:Y:S02]  /*0040*/  LDC R4, c[0x0][0x360] ;  /* 0x0000d800ff047b82 */ /* 0x000e240000000800 */
[----:B0-----:R-:W-:-:S05]  /*0050*/  IMAD R4, R4, UR4, R3 ;  /* 0x0000000404047c24 */ /* 0x001fca000f8e0203 */
[----:B-1----:R-:W-:-:S13]  /*0060*/  ISETP.GE.AND P0, PT, R4, UR5, PT ;  /* 0x0000000504007c0c */ /* 0x002fda000bf06270 */
[----:B------:R-:W-:Y:S05]  /*0070*/  @P0 EXIT ;  /* 0x000000000000094d */ /* 0x000fea0003800000 */
[----:B------:R-:W0:Y:S01]  /*0080*/  LDC.64 R6, c[0x0][0x390] ;  /* 0x0000e400ff067b82 */ /* 0x000e220000000a00 */
[----:B------:R-:W1:Y:S07]  /*0090*/  LDCU.64 UR6, c[0x0][0x358] ;  /* 0x00006b00ff0677ac */ /* 0x000e6e0008000a00 */
[----:B------:R-:W2:Y:S01]  /*00a0*/  LDC.64 R2, c[0x0][0x398] ;  /* 0x0000e600ff027b82 */ /* 0x000ea20000000a00 */
[----:B0-----:R-:W-:-:S06]  /*00b0*/  IMAD.WIDE R6, R4, 0x4, R6 ;  /* 0x0000000404067825 */ /* 0x001fcc00078e0206 */
[----:B-1----:R-:W3:Y:S01]  /*00c0*/  LDG.E R6, desc[UR6][R6.64] ;  /* 0x0000000606067981 */ /* 0x002ee2000c1e1900 */
[----:B------:R-:W-:Y:S01]  /*00d0*/  HFMA2 R9, -RZ, RZ, 0.96630859375, -0.0022525787353515625 ;  /* 0x3bbb989dff097431 */ /* 0x000fe200000001ff */
[----:B------:R-:W-:Y:S01]  /*00e0*/  MOV R11, 0x437c0000 ;  /* 0x437c0000000b7802 */ /* 0x000fe20000000f00 */
[----:B--2---:R-:W-:-:S05]  /*00f0*/  IMAD.WIDE R2, R4, 0x4, R2 ;  /* 0x0000000404027825 */ /* 0x004fca00078e0202 */
[----:B------:R0:W5:Y:S01]  /*0100*/  LDG.E R5, desc[UR6][R2.64] ;  /* 0x0000000602057981 */ /* 0x000162000c1e1900 */
[----:B------:R-:W-:Y:S01]  /*0110*/  BSSY.RECONVERGENT B0, `(.L_x_0) ;  /* 0x0000015000007945 */ /* 0x000fe20003800200 */
[----:B---3--:R-:W-:-:S04]  /*0120*/  FFMA.SAT R0, R6, -R9, 0.5 ;  /* 0x3f00000006007423 */ /* 0x008fc80000002809 */
[----:B------:R-:W-:-:S04]  /*0130*/  FFMA.RM R0, R0, R11, 12582913 ;  /* 0x4b40000100007423 */ /* 0x000fc8000000400b */
[C---:B------:R-:W-:Y:S01]  /*0140*/  FADD R9, R0.reuse, -12583039 ;  /* 0xcb40007f00097421 */ /* 0x040fe20000000000 */
[----:B------:R-:W-:-:S03]  /*0150*/  SHF.L.U32 R0, R0, 0x17, RZ ;  /* 0x0000001700007819 */ /* 0x000fc600000006ff */
[----:B------:R-:W-:-:S04]  /*0160*/  FFMA R9, R6, -1.4426950216293334961, -R9 ;  /* 0xbfb8aa3b06097823 */ /* 0x000fc80000000809 */
[----:B------:R-:W-:-:S06]  /*0170*/  FFMA R9, R6, -1.925963033500011079e-08, R9 ;  /* 0xb2a5706006097823 */ /* 0x000fcc0000000009 */
[----:B------:R-:W1:Y:S02]  /*0180*/  MUFU.EX2 R9, R9 ;  /* 0x0000000900097308 */ /* 0x000e640000000800 */
[----:B-1----:R-:W-:-:S05]  /*0190*/  FFMA R0, R0, R9, 1 ;  /* 0x3f80000000007423 */ /* 0x002fca0000000009 */
[----:B0-----:R-:W-:-:S04]  /*01a0*/  IADD3 R2, PT, PT, R0, 0x1800000, RZ ;  /* 0x0180000000027810 */ /* 0x001fc80007ffe0ff */
[----:B------:R-:W-:-:S04]  /*01b0*/  LOP3.LUT R2, R2, 0x7f800000, RZ, 0xc0, !PT ;  /* 0x7f80000002027812 */ /* 0x000fc800078ec0ff */
[----:B------:R-:W-:-:S13]  /*01c0*/  ISETP.GT.U32.AND P0, PT, R2, 0x1ffffff, PT ;  /* 0x01ffffff0200780c */ /* 0x000fda0003f04070 */
[----:B------:R-:W-:Y:S05]  /*01d0*/  @P0 BRA `(.L_x_1) ;  /* 0x0000000000100947 */ /* 0x000fea0003800000 */
[----:B------:R-:W-:-:S07]  /*01e0*/  MOV R6, 0x200 ;  /* 0x0000020000067802 */ /* 0x000fce0000000f00 */
[----:B-----5:R-:W-:Y:S05]  /*01f0*/  CALL.REL.NOINC `($__internal_0_$__cuda_sm20_rcp_rn_f32_slowpath) ;  /* 0x0000000c00807944 */ /* 0x020fea0003c00000 */
[----:B------:R-:W-:Y:S01]  /*0200*/  MOV R6, R3 ;  /* 0x0000000300067202 */ /* 0x000fe20000000f00 */
[----:B------:R-:W-:Y:S06]  /*0210*/  BRA `(.L_x_2) ;  /* 0x0000000000107947 */ /* 0x000fec0003800000 */
.L_x_1:
[----:B------:R-:W0:Y:S02]  /*0220*/  MUFU.RCP R3, R0 ;  /* 0x0000000000037308 */ /* 0x000e240000001000 */
[----:B0-----:R-:W-:-:S04]  /*0230*/  FFMA R2, R0, R3, -1 ;  /* 0xbf80000000027423 */ /* 0x001fc80000000003 */
[----:B------:R-:W-:-:S04]  /*0240*/  FADD.FTZ R2, -R2, -RZ ;  /* 0x800000ff02027221 */ /* 0x000fc80000010100 */
[----:B------:R-:W-:-:S07]  /*0250*/  FFMA R6, R3, R2, R3 ;  /* 0x0000000203067223 */ /* 0x000fce0000000003 */
.L_x_2:
[----:B------:R-:W-:Y:S05]  /*0260*/  BSYNC.RECONVERGENT B0 ;  /* 0x0000000000007941 */ /* 0x000fea0003800200 */
.L_x_0:
[----:B------:R-:W0:Y:S01]  /*0270*/  LDC R7, c[0x0][0x3a8] ;  /* 0x0000ea00ff077b82 */ /* 0x000e220000000800 */
[----:B------:R-:W-:-:S04]  /*0280*/  FADD R9, -R6, 1 ;  /* 0x3f80000006097421 */ /* 0x000fc80000000100 */
[----:B------:R-:W-:-:S03]  /*0290*/  FMUL R6, R9, R6 ;  /* 0x0000000609067220 */ /* 0x000fc60000400000 */
[----:B------:R-:W1:Y:S01]  /*02a0*/  LDC.64 R2, c[0x0][0x3a0] ;  /* 0x0000e800ff027b82 */ /* 0x000e620000000a00 */
[----:B-----5:R-:W-:Y:S01]  /*02b0*/  FMUL R5, R5, R6 ;  /* 0x0000000605057220 */ /* 0x020fe20000400000 */
[----:B0-----:R-:W-:Y:S01]  /*02c0*/  ISETP.GE.AND P0, PT, R7, 0x1, PT ;  /* 0x000000010700780c */ /* 0x001fe20003f06270 */
[----:B-1----:R-:W-:-:S05]  /*02d0*/  IMAD.WIDE R2, R4, 0x4, R2 ;  /* 0x0000000404027825 */ /* 0x002fca00078e0202 */
[----:B------:R0:W-:Y:S07]  /*02e0*/  STG.E desc[UR6][R2.64], R5 ;  /* 0x0000000502007986 */ /* 0x0001ee000c101906 */
[----:B------:R-:W-:Y:S05]  /*02f0*/  @!P0 EXIT ;  /* 0x000000000000894d */ /* 0x000fea0003800000 */
[C---:B------:R-:W-:Y:S01]  /*0300*/  ISETP.GE.U32.AND P1, PT, R7.reuse, 0x10, PT ;  /* 0x000000100700780c */ /* 0x040fe20003f26070 */
[----:B0-----:R-:W-:Y:S01]  /*0310*/  HFMA2 R5, -RZ, RZ, 0, 0 ;  /* 0x00000000ff057431 */ /* 0x001fe200000001ff */
[----:B------:R-:W-:Y:S01]  /*0320*/  LOP3.LUT P0, R14, R7, 0xf, RZ, 0xc0, !PT ;  /* 0x0000000f070e7812 */ /* 0x000fe2000780c0ff */
[----:B------:R-:W-:-:S10]  /*0330*/  IMAD R0, R4, R7, RZ ;  /* 0x0000000704007224 */ /* 0x000fd400078e02ff */
[----:B------:R-:W-:Y:S05]  /*0340*/  @!P1 BRA `(.L_x_3) ;  /* 0x0000000400849947 */ /* 0x000fea0003800000 */
[----:B------:R-:W0:Y:S01]  /*0350*/  LDCU.64 UR4, c[0x0][0x380] ;  /* 0x00007000ff0477ac */ /* 0x000e220008000a00 */
[----:B------:R-:W-:Y:S02]  /*0360*/  LOP3.LUT R5, R7, 0x7ffffff0, RZ, 0xc0, !PT ;  /* 0x7ffffff007057812 */ /* 0x000fe400078ec0ff */
[----:B------:R-:W-:Y:S01]  /*0370*/  MOV R4, R0 ;  /* 0x0000000000047202 */ /* 0x000fe20000000f00 */
[----:B------:R-:W1:Y:S01]  /*0380*/  LDCU UR8, c[0x0][0x3b0] ;  /* 0x00007600ff0877ac */ /* 0x000e620008000800 */
[----:B------:R-:W-:Y:S01]  /*0390*/  IADD3 R6, PT, PT, -R5, RZ, RZ ;  /* 0x000000ff05067210 */ /* 0x000fe20007ffe1ff */
[----:B0-----:R-:W-:-:S04]  /*03a0*/  UIADD3 UR4, UP0, UPT, UR4, 0x20, URZ ;  /* 0x0000002004047890 */ /* 0x001fc8000ff1e0ff */
[----:B------:R-:W-:Y:S02]  /*03b0*/  UIADD3.X UR5, UPT, UPT, URZ, UR5, URZ, UP0, !UPT ;  /* 0x00000005ff057290 */ /* 0x000fe400087fe4ff */
[----:B------:R-:W-:-:S04]  /*03c0*/  MOV R8, UR4 ;  /* 0x0000000400087c02 */ /* 0x000fc80008000f00 */
[----:B-1----:R-:W-:-:S07]  /*03d0*/  MOV R9, UR5 ;  /* 0x0000000500097c02 */ /* 0x002fce0008000f00 */
.L_x_4:
[----:B------:R-:W2:Y:S01]  /*03e0*/  LDG.E R12, desc[UR6][R2.64] ;  /* 0x00000006020c7981 */ /* 0x000ea2000c1e1900 */
[----:B-1----:R-:W0:Y:S03]  /*03f0*/  LDC.64 R10, c[0x0][0x388] ;  /* 0x0000e200ff0a7b82 */ /* 0x002e260000000a00 */
[----:B------:R-:W3:Y:S01]  /*0400*/  LDG.E R13, desc[UR6][R8.64+-0x20] ;  /* 0xffffe006080d7981 */ /* 0x000ee2000c1e1900 */
[----:B0-----:R-:W-:-:S04]  /*0410*/  IMAD.WIDE R10, R4, 0x4, R10 ;  /* 0x00000004040a7825 */ /* 0x001fc800078e020a */
[----:B--2---:R-:W-:-:S04]  /*0420*/  FMUL R12, R12, UR8 ;  /* 0x000000080c0c7c20 */ /* 0x004fc80008400000 */
[----:B---3--:R-:W-:-:S05]  /*0430*/  FMUL R13, R12, R13 ;  /* 0x0000000d0c0d7220 */ /* 0x008fca0000400000 */
[----:B------:R0:W-:Y:S04]  /*0440*/  REDG.E.ADD.F32.FTZ.RN.STRONG.GPU desc[UR6][R10.64], R13 ;  /* 0x0000000d0a0079a6 */ /* 0x0001e8000c12f306 */
[----:B------:R-:W2:Y:S04]  /*0450*/  LDG.E R12, desc[UR6][R2.64] ;  /* 0x00000006020c7981 */ /* 0x000ea8000c1e1900 */
[----:B------:R-:W3:Y:S01]  /*0460*/  LDG.E R15, desc[UR6][R8.64+-0x1c] ;  /* 0xffffe406080f7981 */ /* 0x000ee2000c1e1900 */
        /* <DEDUP_REMOVED lines=8> */
[----:B------:R-:W3:Y:S04]  /*04f0*/  LDG.E R12, desc[UR6][R2.64] ;  /* 0x00000006020c7981 */ /* 0x000ee8000c1e1900 */
[----:B0-----:R-:W4:Y:S01]  /*0500*/  LDG.E R13, desc[UR6][R8.64+-0x14] ;  /* 0xffffec06080d7981 */ /* 0x001f22000c1e1900 */
[----:B---3--:R-:W-:-:S04]  /*0510*/  FMUL R12, R12, UR8 ;  /* 0x000000080c0c7c20 */ /* 0x008fc80008400000 */
[----:B----4-:R-:W-:-:S05]  /*0520*/  FMUL R13, R12, R13 ;  /* 0x0000000d0c0d7220 */ /* 0x010fca0000400000 */
[----:B------:R0:W-:Y:S04]  /*0530*/  REDG.E.ADD.F32.FTZ.RN.STRONG.GPU desc[UR6][R10.64+0xc], R13 ;  /* 0x00000c0d0a0079a6 */ /* 0x0001e8000c12f306 */
[----:B------:R-:W3:Y:S04]  /*0540*/  LDG.E R12, desc[UR6][R2.64] ;  /* 0x00000006020c7981 */ /* 0x000ee8000c1e1900 */
[----:B-1----:R-:W4:Y:S01]  /*0550*/  LDG.E R15, desc[UR6][R8.64+-0x10] ;  /* 0xfffff006080f7981 */ /* 0x002f22000c1e1900 */
[----:B---3--:R-:W-:-:S04]  /*0560*/  FMUL R12, R12, UR8 ;  /* 0x000000080c0c7c20 */ /* 0x008fc80008400000 */
[----:B----4-:R-:W-:-:S05]  /*0570*/  FMUL R15, R12, R15 ;  /* 0x0000000f0c0f7220 */ /* 0x010fca0000400000 */
[----:B------:R1:W-:Y:S04]  /*0580*/  REDG.E.ADD.F32.FTZ.RN.STRONG.GPU desc[UR6][R10.64+0x10], R15 ;  /* 0x0000100f0a0079a6 */ /* 0x0003e8000c12f306 */
[----:B------:R-:W3:Y:S04]  /*0590*/  LDG.E R12, desc[UR6][R2.64] ;  /* 0x00000006020c7981 */ /* 0x000ee8000c1e1900 */
[----:B--2---:R-:W2:Y:S01]  /*05a0*/  LDG.E R17, desc[UR6][R8.64+-0xc] ;  /* 0xfffff40608117981 */ /* 0x004ea2000c1e1900 */
[----:B---3--:R-:W-:-:S04]  /*05b0*/  FMUL R12, R12, UR8 ;  /* 0x000000080c0c7c20 */ /* 0x008fc80008400000 */
[----:B--2---:R-:W-:-:S05]  /*05c0*/  FMUL R17, R12, R17 ;  /* 0x000000110c117220 */ /* 0x004fca0000400000 */
        /* <DEDUP_REMOVED lines=46> */
[----:B------:R-:W2:Y:S04]  /*08b0*/  LDG.E R12, desc[UR6][R2.64] ;  /* 0x00000006020c7981 */ /* 0x000ea8000c1e1900 */
[----:B0-----:R0:W3:Y:S01]  /*08c0*/  LDG.E R13, desc[UR6][R8.64+0x1c] ;  /* 0x00001c06080d7981 */ /* 0x0010e2000c1e1900 */
[----:B------:R-:W-:-:S04]  /*08d0*/  IADD3 R6, PT, PT, R6, 0x10, RZ ;  /* 0x0000001006067810 */ /* 0x000fc80007ffe0ff */
[----:B------:R-:W-:Y:S02]  /*08e0*/  ISETP.NE.AND P1, PT, R6, RZ, PT ;  /* 0x000000ff0600720c */ /* 0x000fe40003f25270 */
[----:B0-----:R-:W-:Y:S02]  /*08f0*/  IADD3 R8, P2, PT, R8, 0x40, RZ ;  /* 0x0000004008087810 */ /* 0x001fe40007f5e0ff */
[----:B------:R-:W-:Y:S02]  /*0900*/  IADD3 R4, PT, PT, R4, 0x10, RZ ;  /* 0x0000001004047810 */ /* 0x000fe40007ffe0ff */
[----:B------:R-:W-:Y:S01]  /*0910*/  IADD3.X R9, PT, PT, RZ, R9, RZ, P2, !PT ;  /* 0x00000009ff097210 */ /* 0x000fe200017fe4ff */
[----:B--2---:R-:W-:-:S04]  /*0920*/  FMUL R12, R12, UR8 ;  /* 0x000000080c0c7c20 */ /* 0x004fc80008400000 */
[----:B---3--:R-:W-:-:S05]  /*0930*/  FMUL R13, R12, R13 ;  /* 0x0000000d0c0d7220 */ /* 0x008fca0000400000 */
[----:B------:R1:W-:Y:S01]  /*0940*/  REDG.E.ADD.F32.FTZ.RN.STRONG.GPU desc[UR6][R10.64+0x3c], R13 ;  /* 0x00003c0d0a0079a6 */ /* 0x0003e2000c12f306 */
[----:B------:R-:W-:Y:S05]  /*0950*/  @P1 BRA `(.L_x_4) ;  /* 0xfffffff800a01947 */ /* 0x000fea000383ffff */
.L_x_3:
[----:B------:R-:W-:Y:S05]  /*0960*/  @!P0 EXIT ;  /* 0x000000000000894d */ /* 0x000fea0003800000 */
[----:B------:R-:W-:Y:S02]  /*0970*/  ISETP.GE.U32.AND P0, PT, R14, 0x8, PT ;  /* 0x000000080e00780c */ /* 0x000fe40003f06070 */
[----:B------:R-:W-:-:S04]  /*0980*/  LOP3.LUT R6, R7, 0x7, RZ, 0xc0, !PT ;  /* 0x0000000707067812 */ /* 0x000fc800078ec0ff */
[----:B------:R-:W-:-:S07]  /*0990*/  ISETP.NE.AND P1, PT, R6, RZ, PT ;  /* 0x000000ff0600720c */ /* 0x000fce0003f25270 */
[----:B------:R-:W-:Y:S06]  /*09a0*/  @!P0 BRA `(.L_x_5) ;  /* 0x0000000000bc8947 */ /* 0x000fec0003800000 */
[----:B------:R-:W0:Y:S01]  /*09b0*/  LDC.64 R8, c[0x0][0x380] ;  /* 0x0000e000ff087b82 */ /* 0x000e220000000a00 */
[----:B------:R-:W2:Y:S01]  /*09c0*/  LDG.E R4, desc[UR6][R2.64] ;  /* 0x0000000602047981 */ /* 0x000ea2000c1e1900 */
[----:B------:R-:W2:Y:S06]  /*09d0*/  LDCU UR4, c[0x0][0x3b0] ;  /* 0x00007600ff0477ac */ /* 0x000eac0008000800 */
[----:B-1----:R-:W1:Y:S01]  /*09e0*/  LDC.64 R10, c[0x0][0x388] ;  /* 0x0000e200ff0a7b82 */ /* 0x002e620000000a00 */
[----:B0-----:R-:W-:-:S05]  /*09f0*/  IMAD.WIDE.U32 R8, R5, 0x4, R8 ;  /* 0x0000000405087825 */ /* 0x001fca00078e0008 */
[----:B------:R-:W3:Y:S01]  /*0a00*/  LDG.E R15, desc[UR6][R8.64] ;  /* 0x00000006080f7981 */ /* 0x000ee2000c1e1900 */
[----:B------:R-:W-:-:S05]  /*0a10*/  IADD3 R13, PT, PT, R0, R5, RZ ;  /* 0x00000005000d7210 */ /* 0x000fca0007ffe0ff */
[----:B-1----:R-:W-:-:S04]  /*0a20*/  IMAD.WIDE R10, R13, 0x4, R10 ;  /* 0x000000040d0a7825 */ /* 0x002fc800078e020a */
        /* <DEDUP_REMOVED lines=37> */
[----:B------:R2:W-:Y:S01]  /*0c80*/  REDG.E.ADD.F32.FTZ.RN.STRONG.GPU desc[UR6][R10.64+0x1c], R13 ;  /* 0x00001c0d0a0079a6 */ /* 0x0005e2000c12f306 */
[----:B------:R-:W-:-:S07]  /*0c90*/  IADD3 R5, PT, PT, R5, 0x8, RZ ;  /* 0x0000000805057810 */ /* 0x000fce0007ffe0ff */
.L_x_5:
[----:B------:R-:W-:Y:S05]  /*0ca0*/  @!P1 EXIT ;  /* 0x000000000000994d */ /* 0x000fea0003800000 */
[----:B------:R-:W-:Y:S02]  /*0cb0*/  ISETP.GE.U32.AND P0, PT, R6, 0x4, PT ;  /* 0x000000040600780c */ /* 0x000fe40003f06070 */
[----:B------:R-:W-:-:S04]  /*0cc0*/  LOP3.LUT R4, R7, 0x3, RZ, 0xc0, !PT ;  /* 0x0000000307047812 */ /* 0x000fc800078ec0ff */
[----:B------:R-:W-:-:S07]  /*0cd0*/  ISETP.NE.AND P1, PT, R4, RZ, PT ;  /* 0x000000ff0400720c */ /* 0x000fce0003f25270 */
[----:B------:R-:W-:Y:S06]  /*0ce0*/  @!P0 BRA `(.L_x_6) ;  /* 0x00000000006c8947 */ /* 0x000fec0003800000 */
[----:B------:R-:W0:Y:S01]  /*0cf0*/  LDC.64 R6, c[0x0][0x380] ;  /* 0x0000e000ff067b82 */ /* 0x000e220000000a00 */
[----:B-12---:R-:W2:Y:S01]  /*0d00*/  LDG.E R10, desc[UR6][R2.64] ;  /* 0x00000006020a7981 */ /* 0x006ea2000c1e1900 */
[----:B------:R-:W2:Y:S06]  /*0d10*/  LDCU UR4, c[0x0][0x3b0] ;  /* 0x00007600ff0477ac */ /* 0x000eac0008000800 */
[----:B------:R-:W1:Y:S01]  /*0d20*/  LDC.64 R8, c[0x0][0x388] ;  /* 0x0000e200ff087b82 */ /* 0x000e620000000a00 */
        /* <DEDUP_REMOVED lines=13> */
[----:B------:R-:W4:Y:S01]  /*0e00*/  LDG.E R15, desc[UR6][R6.64+0x8] ;  /* 0x00000806060f7981 */ /* 0x000f22000c1e1900 */
[----:B--2---:R-:W-:-:S04]  /*0e10*/  FMUL R10, R10, UR4 ;  /* 0x000000040a0a7c20 */ /* 0x004fc80008400000 */
[----:B----4-:R-:W-:-:S05]  /*0e20*/  FMUL R15, R10, R15 ;  /* 0x0000000f0a0f7220 */ /* 0x010fca0000400000 */
[----:B------:R3:W-:Y:S04]  /*0e30*/  REDG.E.ADD.F32.FTZ.RN.STRONG.GPU desc[UR6][R8.64+0x8], R15 ;  /* 0x0000080f080079a6 */ /* 0x0007e8000c12f306 */
[----:B------:R-:W2:Y:S04]  /*0e40*/  LDG.E R10, desc[UR6][R2.64] ;  /* 0x00000006020a7981 */ /* 0x000ea8000c1e1900 */
[----:B0-----:R-:W4:Y:S01]  /*0e50*/  LDG.E R11, desc[UR6][R6.64+0xc] ;  /* 0x00000c06060b7981 */ /* 0x001f22000c1e1900 */
[----:B--2---:R-:W-:-:S04]  /*0e60*/  FMUL R10, R10, UR4 ;  /* 0x000000040a0a7c20 */ /* 0x004fc80008400000 */
[----:B----4-:R-:W-:-:S05]  /*0e70*/  FMUL R11, R10, R11 ;  /* 0x0000000b0a0b7220 */ /* 0x010fca0000400000 */
[----:B------:R3:W-:Y:S01]  /*0e80*/  REDG.E.ADD.F32.FTZ.RN.STRONG.GPU desc[UR6][R8.64+0xc], R11 ;  /* 0x00000c0b080079a6 */ /* 0x0007e2000c12f306 */
[----:B------:R-:W-:-:S07]  /*0e90*/  IADD3 R5, PT, PT, R5, 0x4, RZ ;  /* 0x0000000405057810 */ /* 0x000fce0007ffe0ff */
.L_x_6:
[----:B------:R-:W-:Y:S05]  /*0ea0*/  @!P1 EXIT ;  /* 0x000000000000994d */ /* 0x000fea0003800000 */
[----:B---3--:R-:W0:Y:S01]  /*0eb0*/  LDC.64 R8, c[0x0][0x380] ;  /* 0x0000e000ff087b82 */ /* 0x008e220000000a00 */
[----:B-12---:R-:W-:Y:S01]  /*0ec0*/  IADD3 R11, PT, PT, R0, R5, RZ ;  /* 0x00000005000b7210 */ /* 0x006fe20007ffe0ff */
[----:B------:R-:W1:Y:S01]  /*0ed0*/  LDCU UR4, c[0x0][0x3b0] ;  /* 0x00007600ff0477ac */ /* 0x000e620008000800 */
[----:B------:R-:W-:-:S05]  /*0ee0*/  IADD3 R0, PT, PT, -R4, RZ, RZ ;  /* 0x000000ff04007210 */ /* 0x000fca0007ffe1ff */
[----:B------:R-:W2:Y:S01]  /*0ef0*/  LDC.64 R6, c[0x0][0x388] ;  /* 0x0000e200ff067b82 */ /* 0x000ea20000000a00 */
[----:B0-----:R-:W-:-:S05]  /*0f00*/  IMAD.WIDE.U32 R8, R5, 0x4, R8 ;  /* 0x0000000405087825 */ /* 0x001fca00078e0008 */
[----:B-1----:R-:W-:-:S07]  /*0f10*/  MOV R15, R9 ;  /* 0x00000009000f7202 */ /* 0x002fce0000000f00 */
.L_x_7:
[----:B------:R-:W-:Y:S01]  /*0f20*/  MOV R9, R15 ;  /* 0x0000000f00097202 */ /* 0x000fe20000000f00 */
[----:B0-----:R-:W3:Y:S05]  /*0f30*/  LDG.E R4, desc[UR6][R2.64] ;  /* 0x0000000602047981 */ /* 0x001eea000c1e1900 */
[----:B------:R0:W4:Y:S01]  /*0f40*/  LDG.E R9, desc[UR6][R8.64] ;  /* 0x0000000608097981 */ /* 0x000122000c1e1900 */
[----:B------:R-:W-:-:S04]  /*0f50*/  IADD3 R0, PT, PT, R0, 0x1, RZ ;  /* 0x0000000100007810 */ /* 0x000fc80007ffe0ff */
[----:B------:R-:W-:Y:S02]  /*0f60*/  ISETP.NE.AND P0, PT, R0, RZ, PT ;  /* 0x000000ff0000720c */ /* 0x000fe40003f05270 */
[----:B0-----:R-:W-:-:S04]  /*0f70*/  IADD3 R8, P1, PT, R8, 0x4, RZ ;  /* 0x0000000408087810 */ /* 0x001fc80007f3e0ff */
[----:B------:R-:W-:Y:S01]  /*0f80*/  IADD3.X R15, PT, PT, RZ, R15, RZ, P1, !PT ;  /* 0x0000000fff0f7210 */ /* 0x000fe20000ffe4ff */
[----:B---3--:R-:W-:Y:S01]  /*0f90*/  FMUL R10, R4, UR4 ;  /* 0x00000004040a7c20 */ /* 0x008fe20008400000 */
[----:B--2---:R-:W-:-:S04]  /*0fa0*/  IMAD.WIDE R4, R11, 0x4, R6 ;  /* 0x000000040b047825 */ /* 0x004fc800078e0206 */
[----:B----4-:R-:W-:Y:S01]  /*0fb0*/  FMUL R13, R10, R9 ;  /* 0x000000090a0d7220 */ /* 0x010fe20000400000 */
[----:B------:R-:W-:-:S04]  /*0fc0*/  IADD3 R11, PT, PT, R11, 0x1, RZ ;  /* 0x000000010b0b7810 */ /* 0x000fc80007ffe0ff */
[----:B------:R0:W-:Y:S01]  /*0fd0*/  REDG.E.ADD.F32.FTZ.RN.STRONG.GPU desc[UR6][R4.64], R13 ;  /* 0x0000000d040079a6 */ /* 0x0001e2000c12f306 */
[----:B------:R-:W-:Y:S05]  /*0fe0*/  @P0 BRA `(.L_x_7) ;  /* 0xfffffffc00cc0947 */ /* 0x000fea000383ffff */
[----:B------:R-:W-:Y:S05]  /*0ff0*/  EXIT ;  /* 0x000000000000794d */ /* 0x000fea0003800000 */
        .weak           $__internal_0_$__cuda_sm20_rcp_rn_f32_slowpath
        .type           $__internal_0_$__cuda_sm20_rcp_rn_f32_slowpath,@function
        .size           $__internal_0_$__cuda_sm20_rcp_rn_f32_slowpath,(.L_x_39 - $__internal_0_$__cuda_sm20_rcp_rn_f32_slowpath)
$__internal_0_$__cuda_sm20_rcp_rn_f32_slowpath:
[----:B------:R-:W-:Y:S01]  /*1000*/  SHF.L.U32 R2, R0, 0x1, RZ ;  /* 0x0000000100027819 */ /* 0x000fe200000006ff */
[----:B------:R-:W-:Y:S03]  /*1010*/  BSSY.RECONVERGENT B1, `(.L_x_8) ;  /* 0x0000030000017945 */ /* 0x000fe60003800200 */
[----:B------:R-:W-:-:S04]  /*1020*/  SHF.R.U32.HI R2, RZ, 0x18, R2 ;  /* 0x00000018ff027819 */ /* 0x000fc80000011602 */
[----:B------:R-:W-:-:S13]  /*1030*/  ISETP.NE.U32.AND P0, PT, R2, RZ, PT ;  /* 0x000000ff0200720c */ /* 0x000fda0003f05070 */
[----:B------:R-:W-:Y:S05]  /*1040*/  @P0 BRA `(.L_x_9) ;  /* 0x0000000000280947 */ /* 0x000fea0003800000 */
[----:B------:R-:W-:-:S04]  /*1050*/  SHF.L.U32 R2, R0, 0x1, RZ ;  /* 0x0000000100027819 */ /* 0x000fc800000006ff */
[----:B------:R-:W-:-:S13]  /*1060*/  ISETP.NE.AND P0, PT, R2, RZ, PT ;  /* 0x000000ff0200720c */ /* 0x000fda0003f05270 */
[----:B------:R-:W-:Y:S01]  /*1070*/  @P0 FFMA R7, R0, 1.84467440737095516160e+19, RZ ;  /* 0x5f80000000070823 */ /* 0x000fe200000000ff */
[----:B------:R-:W-:Y:S08]  /*1080*/  @!P0 MUFU.RCP R3, R0 ;  /* 0x0000000000038308 */ /* 0x000ff00000001000 */
[----:B------:R-:W0:Y:S02]  /*1090*/  @P0 MUFU.RCP R2, R7 ;  /* 0x0000000700020308 */ /* 0x000e240000001000 */
[----:B0-----:R-:W-:-:S04]  /*10a0*/  @P0 FFMA R8, R7, R2, -1 ;  /* 0xbf80000007080423 */ /* 0x001fc80000000002 */
[----:B------:R-:W-:-:S04]  /*10b0*/  @P0 FADD.FTZ R9, -R8, -RZ ;  /* 0x800000ff08090221 */ /* 0x000fc80000010100 */
[----:B------:R-:W-:-:S04]  /*10c0*/  @P0 FFMA R2, R2, R9, R2 ;  /* 0x0000000902020223 */ /* 0x000fc80000000002 */
[----:B------:R-:W-:Y:S01]  /*10d0*/  @P0 FFMA R3, R2, 1.84467440737095516160e+19, RZ ;  /* 0x5f80000002030823 */ /* 0x000fe200000000ff */
[----:B------:R-:W-:Y:S06]  /*10e0*/  BRA `(.L_x_10) ;  /* 0x0000000000887947 */ /* 0x000fec0003800000 */
.L_x_9:
[----:B------:R-:W-:-:S04]  /*10f0*/  IADD3 R3, PT, PT, R2, -0xfd, RZ ;  /* 0xffffff0302037810 */ /* 0x000fc80007ffe0ff */
[----:B------:R-:W-:-:S13]  /*1100*/  ISETP.GT.U32.AND P0, PT, R3, 0x1, PT ;  /* 0x000000010300780c */ /* 0x000fda0003f04070 */
[----:B------:R-:W-:Y:S05]  /*1110*/  @P0 BRA `(.L_x_11) ;  /* 0x0000000000780947 */ /* 0x000fea0003800000 */
[----:B------:R-:W-:Y:S01]  /*1120*/  LOP3.LUT R7, R0, 0x7fffff, RZ, 0xc0, !PT ;  /* 0x007fffff00077812 */ /* 0x000fe200078ec0ff */
[----:B------:R-:W-:-:S03]  /*1130*/  HFMA2 R12, -RZ, RZ, 0, 1.78813934326171875e-07 ;  /* 0x00000003ff0c7431 */ /* 0x000fc600000001ff */
[----:B------:R-:W-:-:S04]  /*1140*/  LOP3.LUT R7, R7, 0x3f800000, RZ, 0xfc, !PT ;  /* 0x3f80000007077812 */ /* 0x000fc800078efcff */
[----:B------:R-:W0:Y:S01]  /*1150*/  MUFU.RCP R8, R7 ;  /* 0x0000000700087308 */ /* 0x000e220000001000 */
[----:B------:R-:W-:Y:S01]  /*1160*/  SHF.L.U32 R11, R12, R3, RZ ;  /* 0x000000030c0b7219 */ /* 0x000fe200000006ff */
[----:B0-----:R-:W-:-:S04]  /*1170*/  FFMA R9, R7, R8, -1 ;  /* 0xbf80000007097423 */ /* 0x001fc80000000008 */
[----:B------:R-:W-:-:S04]  /*1180*/  FADD.FTZ R9, -R9, -RZ ;  /* 0x800000ff09097221 */ /* 0x000fc80000010100 */
[CCC-:B------:R-:W-:Y:S01]  /*1190*/  FFMA.RM R10, R8.reuse, R9.reuse, R8.reuse ;  /* 0x00000009080a7223 */ /* 0x1c0fe20000004008 */
[----:B------:R-:W-:-:S04]  /*11a0*/  FFMA.RP R9, R8, R9, R8 ;  /* 0x0000000908097223 */ /* 0x000fc80000008008 */
[C---:B------:R-:W-:Y:S02]  /*11b0*/  LOP3.LUT R8, R10.reuse, 0x7fffff, RZ, 0xc0, !PT ;  /* 0x007fffff0a087812 */ /* 0x040fe400078ec0ff */
[----:B------:R-:W-:Y:S02]  /*11c0*/  FSETP.NEU.FTZ.AND P0, PT, R10, R9, PT ;  /* 0x000000090a00720b */ /* 0x000fe40003f1d000 */
[----:B------:R-:W-:Y:S02]  /*11d0*/  LOP3.LUT R8, R8, 0x800000, RZ, 0xfc, !PT ;  /* 0x0080000008087812 */ /* 0x000fe400078efcff */
[----:B------:R-:W-:Y:S02]  /*11e0*/  SEL R9, RZ, 0xffffffff, !P0 ;  /* 0xffffffffff097807 */ /* 0x000fe40004000000 */
[----:B------:R-:W-:Y:S02]  /*11f0*/  LOP3.LUT R10, R11, R8, RZ, 0xc0, !PT ;  /* 0x000000080b0a7212 */ /* 0x000fe400078ec0ff */
[----:B------:R-:W-:-:S02]  /*1200*/  IADD3 R9, PT, PT, -R9, RZ, RZ ;  /* 0x000000ff09097210 */ /* 0x000fc40007ffe1ff */
[-C--:B------:R-:W-:Y:S02]  /*1210*/  SHF.R.U32.HI R10, RZ, R3.reuse, R10 ;  /* 0x00000003ff0a7219 */ /* 0x080fe4000001160a */
[----:B------:R-:W-:Y:S02]  /*1220*/  LOP3.LUT P1, RZ, R9, R3, R8, 0xf8, !PT ;  /* 0x0000000309ff7212 */ /* 0x000fe4000782f808 */
[C---:B------:R-:W-:Y:S02]  /*1230*/  LOP3.LUT P0, RZ, R10.reuse, 0x1, RZ, 0xc0, !PT ;  /* 0x000000010aff7812 */ /* 0x040fe4000780c0ff */
[----:B------:R-:W-:-:S04]  /*1240*/  LOP3.LUT P2, RZ, R10, 0x2, RZ, 0xc0, !PT ;  /* 0x000000020aff7812 */ /* 0x000fc8000784c0ff */
[----:B------:R-:W-:Y:S02]  /*1250*/  PLOP3.LUT P0, PT, P0, P1, P2, 0xe0, 0x0 ;  /* 0x000000000000781c */ /* 0x000fe40000703c20 */
[----:B------:R-:W-:Y:S02]  /*1260*/  LOP3.LUT P1, RZ, R0, 0x7fffff, RZ, 0xc0, !PT ;  /* 0x007fffff00ff7812 */ /* 0x000fe4000782c0ff */
[----:B------:R-:W-:-:S04]  /*1270*/  SEL R3, RZ, 0x1, !P0 ;  /* 0x00000001ff037807 */ /* 0x000fc80004000000 */
[----:B------:R-:W-:-:S04]  /*1280*/  IADD3 R3, PT, PT, -R3, RZ, RZ ;  /* 0x000000ff03037210 */ /* 0x000fc80007ffe1ff */
[----:B------:R-:W-:Y:S02]  /*1290*/  ISETP.GE.AND P0, PT, R3, RZ, PT ;  /* 0x000000ff0300720c */ /* 0x000fe40003f06270 */
[----:B------:R-:W-:-:S04]  /*12a0*/  IADD3 R3, PT, PT, R2, -0xfc, RZ ;  /* 0xffffff0402037810 */ /* 0x000fc80007ffe0ff */
[----:B------:R-:W-:-:S07]  /*12b0*/  SHF.R.U32.HI R3, RZ, R3, R8 ;  /* 0x00000003ff037219 */ /* 0x000fce0000011608 */
[----:B------:R-:W-:-:S04]  /*12c0*/  @!P0 IADD3 R3, PT, PT, R3, 0x1, RZ ;  /* 0x0000000103038810 */ /* 0x000fc80007ffe0ff */
[----:B------:R-:W-:-:S04]  /*12d0*/  @!P1 SHF.L.U32 R3, R3, 0x1, RZ ;  /* 0x0000000103039819 */ /* 0x000fc800000006ff */
[----:B------:R-:W-:Y:S01]  /*12e0*/  LOP3.LUT R3, R3, 0x80000000, R0, 0xf8, !PT ;  /* 0x8000000003037812 */ /* 0x000fe200078ef800 */
[----:B------:R-:W-:Y:S06]  /*12f0*/  BRA `(.L_x_10) ;  /* 0x0000000000047947 */ /* 0x000fec0003800000 */
.L_x_11:
[----:B------:R0:W1:Y:S02]  /*1300*/  MUFU.RCP R3, R0 ;  /* 0x0000000000037308 */ /* 0x0000640000001000 */
.L_x_10:
[----:B------:R-:W-:Y:S05]  /*1310*/  BSYNC.RECONVERGENT B1 ;  /* 0x0000000000017941 */ /* 0x000fea0003800200 */
.L_x_8:
[----:B------:R-:W-:-:S04]  /*1320*/  MOV R7, 0x0 ;  /* 0x0000000000077802 */ /* 0x000fc80000000f00 */
[----:B01----:R-:W-:Y:S05]  /*1330*/  RET.REL.NODEC R6 `(_Z20backward_propagationPfS_S_S_S_iif) ;  /* 0xffffffec06307950 */ /* 0x003fea0003c3ffff */
.L_x_12:
[----:B------:R-:W-:-:S00]  /*1340*/  BRA `(.L_x_12) ;  /* 0xfffffffc00fc7947 */ /* 0x000fc0000383ffff */
[----:B------:R-:W-:-:S00]  /*1350*/  NOP ;  /* 0x0000000000007918 */ /* 0x000fc00000000000 */
        /* <DEDUP_REMOVED lines=10> */
.L_x_39:


//--------------------- .text._Z19forward_propagationPfS_S_ii --------------------------
	.section	.text._Z19forward_propagationPfS_S_ii,"ax",@progbits
	.align	128
        .global         _Z19forward_propagationPfS_S_ii
        .type           _Z19forward_propagationPfS_S_ii,@function
        .size           _Z19forward_propagationPfS_S_ii,(.L_x_40 - _Z19forward_propagationPfS_S_ii)
        .other          _Z19forward_propagationPfS_S_ii,@"STO_CUDA_ENTRY STV_DEFAULT"
_Z19forward_propagationPfS_S_ii:
.text._Z19forward_propagationPfS_S_ii:
        /* <DEDUP_REMOVED lines=8> */
[----:B------:R-:W0:Y:S01]  /*0080*/  LDCU UR8, c[0x0][0x398] ;  /* 0x00007300ff0877ac */ /* 0x000e220008000800 */
[----:B------:R-:W-:Y:S01]  /*0090*/  HFMA2 R15, -RZ, RZ, 0, 0 ;  /* 0x00000000ff0f7431 */ /* 0x000fe200000001ff */
[----:B------:R-:W1:Y:S01]  /*00a0*/  LDCU.64 UR16, c[0x0][0x358] ;  /* 0x00006b00ff1077ac */ /* 0x000e620008000a00 */
[----:B0-----:R-:W-:-:S09]  /*00b0*/  UISETP.GE.AND UP0, UPT, UR8, 0x1, UPT ;  /* 0x000000010800788c */ /* 0x001fd2000bf06270 */
[----:B-1----:R-:W-:Y:S05]  /*00c0*/  BRA.U !UP0, `(.L_x_13) ;  /* 0x0000000908607547 */ /* 0x002fea000b800000 */
[----:B------:R-:W-:Y:S02]  /*00d0*/  UISETP.GE.U32.AND UP1, UPT, UR8, 0x10, UPT ;  /* 0x000000100800788c */ /* 0x000fe4000bf26070 */
[----:B------:R-:W-:Y:S01]  /*00e0*/  IMAD R7, R6, UR8, RZ ;  /* 0x0000000806077c24 */ /* 0x000fe2000f8e02ff */
[----:B------:R-:W-:Y:S01]  /*00f0*/  ULOP3.LUT UR9, UR8, 0xf, URZ, 0xc0, !UPT ;  /* 0x0000000f08097892 */ /* 0x000fe2000f8ec0ff */
[----:B------:R-:W-:Y:S02]  /*0100*/  MOV R15, RZ ;  /* 0x000000ff000f7202 */ /* 0x000fe40000000f00 */
[----:B------:R-:W-:Y:S01]  /*0110*/  MOV R8, RZ ;  /* 0x000000ff00087202 */ /* 0x000fe20000000f00 */
[----:B------:R-:W-:Y:S02]  /*0120*/  UISETP.NE.AND UP0, UPT, UR9, URZ, UPT ;  /* 0x000000ff0900728c */ /* 0x000fe4000bf05270 */
[----:B------:R-:W-:Y:S09]  /*0130*/  BRA.U !UP1, `(.L_x_14) ;  /* 0x0000000509147547 */ /* 0x000ff2000b800000 */
[----:B------:R-:W0:Y:S01]  /*0140*/  LDCU.128 UR12, c[0x0][0x380] ;  /* 0x00007000ff0c77ac */ /* 0x000e220008000c00 */
[----:B------:R-:W-:Y:S02]  /*0150*/  MOV R15, RZ ;  /* 0x000000ff000f7202 */ /* 0x000fe40000000f00 */
[----:B------:R-:W-:Y:S01]  /*0160*/  MOV R0, R7 ;  /* 0x0000000700007202 */ /* 0x000fe20000000f00 */
[----:B------:R-:W-:-:S04]  /*0170*/  ULOP3.LUT UR10, UR8, 0x7ffffff0, URZ, 0xc0, !UPT ;  /* 0x7ffffff0080a7892 */ /* 0x000fc8000f8ec0ff */
[----:B------:R-:W-:Y:S02]  /*0180*/  UIADD3 UR11, UPT, UPT, -UR10, URZ, URZ ;  /* 0x000000ff0a0b7290 */ /* 0x000fe4000fffe1ff */
[----:B------:R-:W-:Y:S01]  /*0190*/  MOV R8, UR10 ;  /* 0x0000000a00087c02 */ /* 0x000fe20008000f00 */
[----:B0-----:R-:W-:Y:S02]  /*01a0*/  UIADD3 UR6, UP1, UPT, UR12, 0x20, URZ ;  /* 0x000000200c067890 */ /* 0x001fe4000ff3e0ff */
[----:B------:R-:W-:Y:S02]  /*01b0*/  UIADD3 UR4, UP2, UPT, UR14, 0x20, URZ ;  /* 0x000000200e047890 */ /* 0x000fe4000ff5e0ff */
[----:B------:R-:W-:Y:S02]  /*01c0*/  UIADD3.X UR7, UPT, UPT, URZ, UR13, URZ, UP1, !UPT ;  /* 0x0000000dff077290 */ /* 0x000fe40008ffe4ff */
[----:B------:R-:W-:Y:S01]  /*01d0*/  MOV R2, UR6 ;  /* 0x0000000600027c02 */ /* 0x000fe20008000f00 */
[----:B------:R-:W-:-:S03]  /*01e0*/  UIADD3.X UR5, UPT, UPT, URZ, UR15, URZ, UP2, !UPT ;  /* 0x0000000fff057290 */ /* 0x000fc600097fe4ff */
[----:B------:R-:W-:-:S09]  /*01f0*/  MOV R3, UR7 ;  /* 0x0000000700037c02 */ /* 0x000fd20008000f00 */
.L_x_15:
[----:B------:R-:W-:Y:S01]  /*0200*/  MOV R5, UR5 ;  /* 0x0000000500057c02 */ /* 0x000fe20008000f00 */
[----:B------:R-:W-:Y:S01]  /*0210*/  IMAD.U32 R4, RZ, RZ, UR4 ;  /* 0x00000004ff047e24 */ /* 0x000fe2000f8e00ff */
[----:B------:R-:W2:Y:S03]  /*0220*/  LDG.E R16, desc[UR16][R2.64+-0x20] ;  /* 0xffffe01002107981 */ /* 0x000ea6000c1e1900 */
[----:B------:R-:W-:Y:S01]  /*0230*/  IMAD.WIDE R4, R0, 0x4, R4 ;  /* 0x0000000400047825 */ /* 0x000fe200078e0204 */
[----:B------:R-:W3:Y:S04]  /*0240*/  LDG.E R18, desc[UR16][R2.64+-0x1c] ;  /* 0xffffe41002127981 */ /* 0x000ee8000c1e1900 */
[----:B------:R-:W2:Y:S04]  /*0250*/  LDG.E R17, desc[UR16][R4.64+-0x20] ;  /* 0xffffe01004117981 */ /* 0x000ea8000c1e1900 */
[----:B------:R-:W3:Y:S04]  /*0260*/  LDG.E R25, desc[UR16][R4.64+-0x1c] ;  /* 0xffffe41004197981 */ /* 0x000ee8000c1e1900 */
[----:B------:R-:W4:Y:S04]  /*0270*/  LDG.E R19, desc[UR16][R2.64+-0x18] ;  /* 0xffffe81002137981 */ /* 0x000f28000c1e1900 */
[----:B------:R-:W4:Y:S04]  /*0280*/  LDG.E R20, desc[UR16][R4.64+-0x18] ;  /* 0xffffe81004147981 */ /* 0x000f28000c1e1900 */
[----:B------:R-:W5:Y:S04]  /*0290*/  LDG.E R22, desc[UR16][R2.64+-0x14] ;  /* 0xffffec1002167981 */ /* 0x000f68000c1e1900 */
        /* <DEDUP_REMOVED lines=8> */
[----:B------:R-:W5:Y:S01]  /*0320*/  LDG.E R14, desc[UR16][R4.64+-0x4] ;  /* 0xfffffc10040e7981 */ /* 0x000f62000c1e1900 */
[----:B--2---:R-:W-:-:S03]  /*0330*/  FFMA R17, R16, R17, R15 ;  /* 0x0000001110117223 */ /* 0x004fc6000000000f */
[----:B------:R-:W2:Y:S04]  /*0340*/  LDG.E R15, desc[UR16][R2.64] ;  /* 0x00000010020f7981 */ /* 0x000ea8000c1e1900 */
[----:B------:R-:W2:Y:S01]  /*0350*/  LDG.E R16, desc[UR16][R4.64] ;  /* 0x0000001004107981 */ /* 0x000ea2000c1e1900 */
[----:B---3--:R-:W-:-:S03]  /*0360*/  FFMA R26, R18, R25, R17 ;  /* 0x00000019121a7223 */ /* 0x008fc60000000011 */
[----:B------:R-:W3:Y:S04]  /*0370*/  LDG.E R17, desc[UR16][R2.64+0x4] ;  /* 0x0000041002117981 */ /* 0x000ee8000c1e1900 */
[----:B------:R-:W3:Y:S01]  /*0380*/  LDG.E R18, desc[UR16][R4.64+0x4] ;  /* 0x0000041004127981 */ /* 0x000ee2000c1e1900 */
[----:B----4-:R-:W-:-:S03]  /*0390*/  FFMA R25, R19, R20, R26 ;  /* 0x0000001413197223 */ /* 0x010fc6000000001a */
[----:B------:R-:W4:Y:S04]  /*03a0*/  LDG.E R19, desc[UR16][R2.64+0x8] ;  /* 0x0000081002137981 */ /* 0x000f28000c1e1900 */
[----:B------:R-:W4:Y:S01]  /*03b0*/  LDG.E R20, desc[UR16][R4.64+0x8] ;  /* 0x0000081004147981 */ /* 0x000f22000c1e1900 */
[----:B-----5:R-:W-:-:S03]  /*03c0*/  FFMA R26, R22, R21, R25 ;  /* 0x00000015161a7223 */ /* 0x020fc60000000019 */
[----:B------:R-:W5:Y:S04]  /*03d0*/  LDG.E R21, desc[UR16][R2.64+0xc] ;  /* 0x00000c1002157981 */ /* 0x000f68000c1e1900 */
[----:B------:R-:W5:Y:S01]  /*03e0*/  LDG.E R22, desc[UR16][R4.64+0xc] ;  /* 0x00000c1004167981 */ /* 0x000f62000c1e1900 */
[----:B------:R-:W-:-:S03]  /*03f0*/  FFMA R26, R23, R24, R26 ;  /* 0x00000018171a7223 */ /* 0x000fc6000000001a */
[----:B------:R-:W5:Y:S04]  /*0400*/  LDG.E R23, desc[UR16][R2.64+0x10] ;  /* 0x0000101002177981 */ /* 0x000f68000c1e1900 */
[----:B------:R-:W5:Y:S01]  /*0410*/  LDG.E R24, desc[UR16][R4.64+0x10] ;  /* 0x0000101004187981 */ /* 0x000f62000c1e1900 */
[----:B------:R-:W-:-:S03]  /*0420*/  FFMA R26, R9, R10, R26 ;  /* 0x0000000a091a7223 */ /* 0x000fc6000000001a */
[----:B------:R-:W5:Y:S04]  /*0430*/  LDG.E R9, desc[UR16][R2.64+0x14] ;  /* 0x0000141002097981 */ /* 0x000f68000c1e1900 */
[----:B------:R-:W5:Y:S01]  /*0440*/  LDG.E R10, desc[UR16][R4.64+0x14] ;  /* 0x00001410040a7981 */ /* 0x000f62000c1e1900 */
[----:B------:R-:W-:-:S03]  /*0450*/  FFMA R28, R11, R12, R26 ;  /* 0x0000000c0b1c7223 */ /* 0x000fc6000000001a */
[----:B------:R-:W5:Y:S04]  /*0460*/  LDG.E R12, desc[UR16][R2.64+0x18] ;  /* 0x00001810020c7981 */ /* 0x000f68000c1e1900 */
[----:B------:R-:W5:Y:S04]  /*0470*/  LDG.E R11, desc[UR16][R4.64+0x18] ;  /* 0x00001810040b7981 */ /* 0x000f68000c1e1900 */
[----:B------:R-:W5:Y:S04]  /*0480*/  LDG.E R26, desc[UR16][R4.64+0x1c] ;  /* 0x00001c10041a7981 */ /* 0x000f68000c1e1900 */
[----:B------:R0:W5:Y:S01]  /*0490*/  LDG.E R25, desc[UR16][R2.64+0x1c] ;  /* 0x00001c1002197981 */ /* 0x000162000c1e1900 */
[----:B------:R-:W-:Y:S01]  /*04a0*/  FFMA R14, R13, R14, R28 ;  /* 0x0000000e0d0e7223 */ /* 0x000fe2000000001c */
[----:B------:R-:W-:-:S04]  /*04b0*/  UIADD3 UR11, UPT, UPT, UR11, 0x10, URZ ;  /* 0x000000100b0b7890 */ /* 0x000fc8000fffe0ff */
[----:B------:R-:W-:Y:S01]  /*04c0*/  UISETP.NE.AND UP1, UPT, UR11, URZ, UPT ;  /* 0x000000ff0b00728c */ /* 0x000fe2000bf25270 */
[----:B0-----:R-:W-:Y:S02]  /*04d0*/  IADD3 R2, P0, PT, R2, 0x40, RZ ;  /* 0x0000004002027810 */ /* 0x001fe40007f1e0ff */
[----:B------:R-:W-:Y:S02]  /*04e0*/  IADD3 R0, PT, PT, R0, 0x10, RZ ;  /* 0x0000001000007810 */ /* 0x000fe40007ffe0ff */
[----:B------:R-:W-:Y:S01]  /*04f0*/  IADD3.X R3, PT, PT, RZ, R3, RZ, P0, !PT ;  /* 0x00000003ff037210 */ /* 0x000fe200007fe4ff */
[----:B--2---:R-:W-:-:S04]  /*0500*/  FFMA R14, R15, R16, R14 ;  /* 0x000000100f0e7223 */ /* 0x004fc8000000000e */
[----:B---3--:R-:W-:-:S04]  /*0510*/  FFMA R14, R17, R18, R14 ;  /* 0x00000012110e7223 */ /* 0x008fc8000000000e */
[----:B----4-:R-:W-:-:S04]  /*0520*/  FFMA R14, R19, R20, R14 ;  /* 0x00000014130e7223 */ /* 0x010fc8000000000e */
[----:B-----5:R-:W-:-:S04]  /*0530*/  FFMA R14, R21, R22, R14 ;  /* 0x00000016150e7223 */ /* 0x020fc8000000000e */
[----:B------:R-:W-:-:S04]  /*0540*/  FFMA R14, R23, R24, R14 ;  /* 0x00000018170e7223 */ /* 0x000fc8000000000e */
[----:B------:R-:W-:-:S04]  /*0550*/  FFMA R9, R9, R10, R14 ;  /* 0x0000000a09097223 */ /* 0x000fc8000000000e */
[----:B------:R-:W-:-:S04]  /*0560*/  FFMA R12, R12, R11, R9 ;  /* 0x0000000b0c0c7223 */ /* 0x000fc80000000009 */
[----:B------:R-:W-:Y:S01]  /*0570*/  FFMA R15, R25, R26, R12 ;  /* 0x0000001a190f7223 */ /* 0x000fe2000000000c */
[----:B------:R-:W-:Y:S06]  /*0580*/  BRA.U UP1, `(.L_x_15) ;  /* 0xfffffffd011c7547 */ /* 0x000fec000b83ffff */
.L_x_14:
[----:B------:R-:W-:Y:S05]  /*0590*/  BRA.U !UP0, `(.L_x_13) ;  /* 0x00000005082c7547 */ /* 0x000fea000b800000 */
[----:B------:R-:W-:Y:S02]  /*05a0*/  UISETP.GE.U32.AND UP0, UPT, UR9, 0x8, UPT ;  /* 0x000000080900788c */ /* 0x000fe4000bf06070 */
[----:B------:R-:W-:-:S04]  /*05b0*/  ULOP3.LUT UR5, UR8, 0x7, URZ, 0xc0, !UPT ;  /* 0x0000000708057892 */ /* 0x000fc8000f8ec0ff */
[----:B------:R-:W-:-:S03]  /*05c0*/  UISETP.NE.AND UP1, UPT, UR5, URZ, UPT ;  /* 0x000000ff0500728c */ /* 0x000fc6000bf25270 */
[----:B------:R-:W-:Y:S08]  /*05d0*/  BRA.U !UP0, `(.L_x_16) ;  /* 0x0000000108787547 */ /* 0x000ff0000b800000 */
[----:B------:R-:W0:Y:S01]  /*05e0*/  LDC.64 R2, c[0x0][0x388] ;  /* 0x0000e200ff027b82 */ /* 0x000e220000000a00 */
[----:B------:R-:W-:-:S07]  /*05f0*/  IADD3 R9, PT, PT, R7, R8, RZ ;  /* 0x0000000807097210 */ /* 0x000fce0007ffe0ff */
[----:B------:R-:W1:Y:S01]  /*0600*/  LDC.64 R4, c[0x0][0x380] ;  /* 0x0000e000ff047b82 */ /* 0x000e620000000a00 */
[----:B0-----:R-:W-:-:S05]  /*0610*/  IMAD.WIDE R2, R9, 0x4, R2 ;  /* 0x0000000409027825 */ /* 0x001fca00078e0202 */
[----:B------:R-:W2:Y:S01]  /*0620*/  LDG.E R11, desc[UR16][R2.64] ;  /* 0x00000010020b7981 */ /* 0x000ea2000c1e1900 */
[----:B-1----:R-:W-:-:S03]  /*0630*/  IMAD.WIDE.U32 R4, R8, 0x4, R4 ;  /* 0x0000000408047825 */ /* 0x002fc600078e0004 */
        /* <DEDUP_REMOVED lines=15> */
[----:B------:R-:W-:Y:S01]  /*0730*/  IADD3 R8, PT, PT, R8, 0x8, RZ ;  /* 0x0000000808087810 */ /* 0x000fe20007ffe0ff */
[----:B--2---:R-:W-:-:S04]  /*0740*/  FFMA R10, R10, R11, R15 ;  /* 0x0000000b0a0a7223 */ /* 0x004fc8000000000f */
[----:B---3--:R-:W-:-:S04]  /*0750*/  FFMA R10, R13, R12, R10 ;  /* 0x0000000c0d0a7223 */ /* 0x008fc8000000000a */
[----:B----4-:R-:W-:-:S04]  /*0760*/  FFMA R10, R17, R14, R10 ;  /* 0x0000000e110a7223 */ /* 0x010fc8000000000a */
[----:B-----5:R-:W-:-:S04]  /*0770*/  FFMA R10, R19, R16, R10 ;  /* 0x00000010130a7223 */ /* 0x020fc8000000000a */
[----:B------:R-:W-:-:S04]  /*0780*/  FFMA R10, R21, R18, R10 ;  /* 0x00000012150a7223 */ /* 0x000fc8000000000a */
[----:B------:R-:W-:-:S04]  /*0790*/  FFMA R23, R23, R20, R10 ;  /* 0x0000001417177223 */ /* 0x000fc8000000000a */
[----:B------:R-:W-:-:S04]  /*07a0*/  FFMA R0, R0, R9, R23 ;  /* 0x0000000900007223 */ /* 0x000fc80000000017 */
[----:B------:R-:W-:-:S07]  /*07b0*/  FFMA R15, R25, R22, R0 ;  /* 0x00000016190f7223 */ /* 0x000fce0000000000 */
.L_x_16:
        /* <DEDUP_REMOVED lines=17> */
[----:B------:R-:W5:Y:S01]  /*08d0*/  LDG.E R17, desc[UR16][R2.64+0xc] ;  /* 0x00000c1002117981 */ /* 0x000f62000c1e1900 */
[----:B------:R-:W-:-:S02]  /*08e0*/  VIADD R8, R8, 0x4 ;  /* 0x0000000408087836 */ /* 0x000fc40000000000 */
[----:B--2---:R-:W-:-:S04]  /*08f0*/  FFMA R0, R0, R9, R15 ;  /* 0x0000000900007223 */ /* 0x004fc8000000000f */
[----:B---3--:R-:W-:-:S04]  /*0900*/  FFMA R0, R11, R10, R0 ;  /* 0x0000000a0b007223 */ /* 0x008fc80000000000 */
[----:B----4-:R-:W-:-:S04]  /*0910*/  FFMA R0, R13, R12, R0 ;  /* 0x0000000c0d007223 */ /* 0x010fc80000000000 */
[----:B-----5:R-:W-:-:S07]  /*0920*/  FFMA R15, R17, R14, R0 ;  /* 0x0000000e110f7223 */ /* 0x020fce0000000000 */
.L_x_17:
[----:B------:R-:W-:Y:S05]  /*0930*/  BRA.U !UP1, `(.L_x_13) ;  /* 0x0000000109447547 */ /* 0x000fea000b800000 */
[----:B------:R-:W0:Y:S01]  /*0940*/  LDC.64 R2, c[0x0][0x380] ;  /* 0x0000e000ff027b82 */ /* 0x000e220000000a00 */
[----:B------:R-:W-:Y:S01]  /*0950*/  IADD3 R7, PT, PT, R7, R8, RZ ;  /* 0x0000000807077210 */ /* 0x000fe20007ffe0ff */
[----:B------:R-:W-:-:S06]  /*0960*/  UIADD3 UR4, UPT, UPT, -UR4, URZ, URZ ;  /* 0x000000ff04047290 */ /* 0x000fcc000fffe1ff */
[----:B------:R-:W1:Y:S01]  /*0970*/  LDC.64 R10, c[0x0][0x388] ;  /* 0x0000e200ff0a7b82 */ /* 0x000e620000000a00 */
[----:B0-----:R-:W-:-:S03]  /*0980*/  IMAD.WIDE.U32 R2, R8, 0x4, R2 ;  /* 0x0000000408027825 */ /* 0x001fc600078e0002 */
[----:B------:R-:W-:Y:S02]  /*0990*/  MOV R4, R2 ;  /* 0x0000000200047202 */ /* 0x000fe40000000f00 */
[----:B------:R-:W-:-:S07]  /*09a0*/  MOV R5, R3 ;  /* 0x0000000300057202 */ /* 0x000fce0000000f00 */
.L_x_18:
[----:B-1----:R-:W-:Y:S01]  /*09b0*/  IMAD.WIDE R2, R7, 0x4, R10 ;  /* 0x0000000407027825 */ /* 0x002fe200078e020a */
[----:B------:R0:W2:Y:S05]  /*09c0*/  LDG.E R0, desc[UR16][R4.64] ;  /* 0x0000001004007981 */ /* 0x0000aa000c1e1900 */
[----:B------:R-:W2:Y:S01]  /*09d0*/  LDG.E R2, desc[UR16][R2.64] ;  /* 0x0000001002027981 */ /* 0x000ea2000c1e1900 */
[----:B------:R-:W-:-:S04]  /*09e0*/  UIADD3 UR4, UPT, UPT, UR4, 0x1, URZ ;  /* 0x0000000104047890 */ /* 0x000fc8000fffe0ff */
[----:B------:R-:W-:Y:S01]  /*09f0*/  UISETP.NE.AND UP0, UPT, UR4, URZ, UPT ;  /* 0x000000ff0400728c */ /* 0x000fe2000bf05270 */
[----:B0-----:R-:W-:Y:S02]  /*0a00*/  IADD3 R4, P0, PT, R4, 0x4, RZ ;  /* 0x0000000404047810 */ /* 0x001fe40007f1e0ff */
[----:B------:R-:W-:Y:S02]  /*0a10*/  IADD3 R7, PT, PT, R7, 0x1, RZ ;  /* 0x0000000107077810 */ /* 0x000fe40007ffe0ff */
[----:B------:R-:W-:Y:S01]  /*0a20*/  IADD3.X R5, PT, PT, RZ, R5, RZ, P0, !PT ;  /* 0x00000005ff057210 */ /* 0x000fe200007fe4ff */
[----:B--2---:R-:W-:-:S03]  /*0a30*/  FFMA R15, R0, R2, R15 ;  /* 0x00000002000f7223 */ /* 0x004fc6000000000f */
[----:B------:R-:W-:Y:S05]  /*0a40*/  BRA.U UP0, `(.L_x_18) ;  /* 0xfffffffd00d87547 */ /* 0x000fea000b83ffff */
.L_x_13:
[----:B------:R-:W-:Y:S01]  /*0a50*/  MOV R0, 0x3bbb989d ;  /* 0x3bbb989d00007802 */ /* 0x000fe20000000f00 */
[----:B------:R-:W-:Y:S01]  /*0a60*/  IMAD.MOV.U32 R3, RZ, RZ, 0x437c0000 ;  /* 0x437c0000ff037424 */ /* 0x000fe200078e00ff */
[----:B------:R-:W-:Y:S03]  /*0a70*/  BSSY.RECONVERGENT B0, `(.L_x_19) ;  /* 0x0000015000007945 */ /* 0x000fe60003800200 */
[----:B------:R-:W-:-:S04]  /*0a80*/  FFMA.SAT R0, R15, -R0, 0.5 ;  /* 0x3f0000000f007423 */ /* 0x000fc80000002800 */
[----:B------:R-:W-:-:S04]  /*0a90*/  FFMA.RM R0, R0, R3, 12582913 ;  /* 0x4b40000100007423 */ /* 0x000fc80000004003 */
[C---:B------:R-:W-:Y:S01]  /*0aa0*/  FADD R2, R0.reuse, -12583039 ;  /* 0xcb40007f00027421 */ /* 0x040fe20000000000 */
[----:B------:R-:W-:-:S03]  /*0ab0*/  SHF.L.U32 R0, R0, 0x17, RZ ;  /* 0x0000001700007819 */ /* 0x000fc600000006ff */
[----:B------:R-:W-:-:S04]  /*0ac0*/  FFMA R2, R15, -1.4426950216293334961, -R2 ;  /* 0xbfb8aa3b0f027823 */ /* 0x000fc80000000802 */
[----:B------:R-:W-:-:S04]  /*0ad0*/  FFMA R2, R15, -1.925963033500011079e-08, R2 ;  /* 0xb2a570600f027823 */ /* 0x000fc80000000002 */
[----:B------:R-:W0:Y:S02]  /*0ae0*/  MUFU.EX2 R3, R2 ;  /* 0x0000000200037308 */ /* 0x000e240000000800 */
[----:B0-----:R-:W-:-:S05]  /*0af0*/  FFMA R8, R0, R3, 1 ;  /* 0x3f80000000087423 */ /* 0x001fca0000000003 */
[----:B------:R-:W-:-:S04]  /*0b00*/  IADD3 R0, PT, PT, R8, 0x1800000, RZ ;  /* 0x0180000008007810 */ /* 0x000fc80007ffe0ff */
[----:B------:R-:W-:-:S04]  /*0b10*/  LOP3.LUT R0, R0, 0x7f800000, RZ, 0xc0, !PT ;  /* 0x7f80000000007812 */ /* 0x000fc800078ec0ff */
[----:B------:R-:W-:-:S13]  /*0b20*/  ISETP.GT.U32.AND P0, PT, R0, 0x1ffffff, PT ;  /* 0x01ffffff0000780c */ /* 0x000fda0003f04070 */
[----:B------:R-:W-:Y:S05]  /*0b30*/  @P0 BRA `(.L_x_20) ;  /* 0x0000000000100947 */ /* 0x000fea0003800000 */
[----:B------:R-:W-:-:S07]  /*0b40*/  MOV R4, 0xb60 ;  /* 0x00000b6000047802 */ /* 0x000fce0000000f00 */
[----:B------:R-:W-:Y:S05]  /*0b50*/  CALL.REL.NOINC `($__internal_1_$__cuda_sm20_rcp_rn_f32_slowpath) ;  /* 0x00000000002c7944 */ /* 0x000fea0003c00000 */
[----:B------:R-:W-:Y:S01]  /*0b60*/  MOV R5, R3 ;  /* 0x0000000300057202 */ /* 0x000fe20000000f00 */
[----:B------:R-:W-:Y:S06]  /*0b70*/  BRA `(.L_x_21) ;  /* 0x0000000000107947 */ /* 0x000fec0003800000 */
.L_x_20:
[----:B------:R-:W0:Y:S02]  /*0b80*/  MUFU.RCP R5, R8 ;  /* 0x0000000800057308 */ /* 0x000e240000001000 */
[----:B0-----:R-:W-:-:S04]  /*0b90*/  FFMA R0, R8, R5, -1 ;  /* 0xbf80000008007423 */ /* 0x001fc80000000005 */
[----:B------:R-:W-:-:S04]  /*0ba0*/  FADD.FTZ R0, -R0, -RZ ;  /* 0x800000ff00007221 */ /* 0x000fc80000010100 */
[----:B------:R-:W-:-:S07]  /*0bb0*/  FFMA R5, R5, R0, R5 ;  /* 0x0000000005057223 */ /* 0x000fce0000000005 */
.L_x_21:
[----:B------:R-:W-:Y:S05]  /*0bc0*/  BSYNC.RECONVERGENT B0 ;  /* 0x0000000000007941 */ /* 0x000fea0003800200 */
.L_x_19:
[----:B------:R-:W0:Y:S02]  /*0bd0*/  LDC.64 R2, c[0x0][0x390] ;  /* 0x0000e400ff027b82 */ /* 0x000e240000000a00 */
[----:B0-----:R-:W-:-:S05]  /*0be0*/  IMAD.WIDE R6, R6, 0x4, R2 ;  /* 0x0000000406067825 */ /* 0x001fca00078e0202 */
[----:B------:R-:W-:Y:S01]  /*0bf0*/  STG.E desc[UR16][R6.64], R5 ;  /* 0x0000000506007986 */ /* 0x000fe2000c101910 */
[----:B------:R-:W-:Y:S05]  /*0c00*/  EXIT ;  /* 0x000000000000794d */ /* 0x000fea0003800000 */
        .weak           $__internal_1_$__cuda_sm20_rcp_rn_f32_slowpath
        .type           $__internal_1_$__cuda_sm20_rcp_rn_f32_slowpath,@function
        .size           $__internal_1_$__cuda_sm20_rcp_rn_f32_slowpath,(.L_x_40 - $__internal_1_$__cuda_sm20_rcp_rn_f32_slowpath)
$__internal_1_$__cuda_sm20_rcp_rn_f32_slowpath:
[----:B------:R-:W-:Y:S01]  /*0c10*/  SHF.L.U32 R0, R8, 0x1, RZ ;  /* 0x0000000108007819 */ /* 0x000fe200000006ff */
[----:B------:R-:W-:Y:S03]  /*0c20*/  BSSY.RECONVERGENT B1, `(.L_x_22) ;  /* 0x0000031000017945 */ /* 0x000fe60003800200 */
[----:B------:R-:W-:Y:S02]  /*0c30*/  SHF.R.U32.HI R7, RZ, 0x18, R0 ;  /* 0x00000018ff077819 */ /* 0x000fe40000011600 */
[----:B------:R-:W-:Y:S02]  /*0c40*/  MOV R0, R8 ;  /* 0x0000000800007202 */ /* 0x000fe40000000f00 */
        /* <DEDUP_REMOVED lines=12> */
.L_x_23:
[----:B------:R-:W-:-:S05]  /*0d10*/  VIADD R9, R7, 0xffffff03 ;  /* 0xffffff0307097836 */ /* 0x000fca0000000000 */
        /* <DEDUP_REMOVED lines=32> */
.L_x_25:
[----:B------:R0:W1:Y:S02]  /*0f20*/  MUFU.RCP R3, R0 ;  /* 0x0000000000037308 */ /* 0x0000640000001000 */
.L_x_24:
[----:B------:R-:W-:Y:S05]  /*0f30*/  BSYNC.RECONVERGENT B1 ;  /* 0x0000000000017941 */ /* 0x000fea0003800200 */
.L_x_22:
[----:B------:R-:W-:-:S04]  /*0f40*/  MOV R5, 0x0 ;  /* 0x0000000000057802 */ /* 0x000fc80000000f00 */
[----:B01----:R-:W-:Y:S05]  /*0f50*/  RET.REL.NODEC R4 `(_Z19forward_propagationPfS_S_ii) ;  /* 0xfffffff004287950 */ /* 0x003fea0003c3ffff */
.L_x_26:
        /* <DEDUP_REMOVED lines=10> */
.L_x_40:


//--------------------- .text._Z12init_weightsPfim --------------------------
	.section	.text._Z12init_weightsPfim,"ax",@progbits
	.align	128
        .global         _Z12init_weightsPfim
        .type           _Z12init_weightsPfim,@function
        .size           _Z12init_weightsPfim,(.L_x_43 - _Z12init_weightsPfim)
        .other          _Z12init_weightsPfim,@"STO_CUDA_ENTRY STV_DEFAULT"
_Z12init_weightsPfim:
.text._Z12init_weightsPfim:
[----:B------:R-:W0:Y:S01]  /*0000*/  LDC R1, c[0x0][0x37c] ;  /* 0x0000df00ff017b82 */ /* 0x000e220000000800 */
[----:B------:R-:W1:Y:S07]  /*0010*/  S2R R3, SR_TID.X ;  /* 0x0000000000037919 */ /* 0x000e6e0000002100 */
[----:B------:R-:W1:Y:S01]  /*0020*/  S2UR UR4, SR_CTAID.X ;  /* 0x00000000000479c3 */ /* 0x000e620000002500 */
[----:B------:R-:W2:Y:S01]  /*0030*/  LDCU UR5, c[0x0][0x388] ;  /* 0x00007100ff0577ac */ /* 0x000ea20008000800 */
[----:B0-----:R-:W-:-:S06]  /*0040*/  VIADD R1, R1, 0xffffffd0 ;  /* 0xffffffd001017836 */ /* 0x001fcc0000000000 */
[----:B------:R-:W1:Y:S02]  /*0050*/  LDC R10, c[0x0][0x360] ;  /* 0x0000d800ff0a7b82 */ /* 0x000e640000000800 */
[----:B-1----:R-:W-:-:S05]  /*0060*/  IMAD R10, R10, UR4, R3 ;  /* 0x000000040a0a7c24 */ /* 0x002fca000f8e0203 */
[----:B--2---:R-:W-:-:S13]  /*0070*/  ISETP.GE.AND P0, PT, R10, UR5, PT ;  /* 0x000000050a007c0c */ /* 0x004fda000bf06270 */
[----:B------:R-:W-:Y:S05]  /*0080*/  @P0 EXIT ;  /* 0x000000000000094d */ /* 0x000fea0003800000 */
[----:B------:R-:W0:Y:S01]  /*0090*/  LDC.64 R2, c[0x0][0x390] ;  /* 0x0000e400ff027b82 */ /* 0x000e220000000a00 */
[----:B------:R-:W-:Y:S01]  /*00a0*/  ISETP.NE.AND P0, PT, R10, RZ, PT ;  /* 0x000000ff0a00720c */ /* 0x000fe20003f05270 */
[----:B------:R-:W1:Y:S01]  /*00b0*/  LDCU.64 UR6, c[0x0][0x358] ;  /* 0x00006b00ff0677ac */ /* 0x000e620008000a00 */
[----:B------:R-:W-:Y:S01]  /*00c0*/  BSSY.RECONVERGENT B0, `(.L_x_27) ;  /* 0x000025e000007945 */ /* 0x000fe20003800200 */
[----:B0-----:R-:W-:Y:S02]  /*00d0*/  LOP3.LUT R0, R2, 0xaad26b49, RZ, 0x3c, !PT ;  /* 0xaad26b4902007812 */ /* 0x001fe400078e3cff */
[----:B------:R-:W-:-:S03]  /*00e0*/  LOP3.LUT R2, R3, 0xf7dcefdd, RZ, 0x3c, !PT ;  /* 0xf7dcefdd03027812 */ /* 0x000fc600078e3cff */
[----:B------:R-:W-:Y:S02]  /*00f0*/  IMAD R0, R0, 0x4182bed5, RZ ;  /* 0x4182bed500007824 */ /* 0x000fe400078e02ff */
[----:B------:R-:W-:Y:S02]  /*0100*/  IMAD R9, R2, -0x658354e5, RZ ;  /* 0x9a7cab1b02097824 */ /* 0x000fe400078e02ff */
[C---:B------:R-:W-:Y:S01]  /*0110*/  VIADD R5, R0.reuse, 0x583f19 ;  /* 0x00583f1900057836 */ /* 0x040fe20000000000 */
[C---:B------:R-:W-:Y:S01]  /*0120*/  LOP3.LUT R6, R0.reuse, 0x159a55e5, RZ, 0x3c, !PT ;  /* 0x159a55e500067812 */ /* 0x040fe200078e3cff */
[C---:B------:R-:W-:Y:S01]  /*0130*/  VIADD R3, R0.reuse, 0x75bcd15 ;  /* 0x075bcd1500037836 */ /* 0x040fe20000000000 */
[----:B------:R-:W-:Y:S01]  /*0140*/  IADD3 R2, PT, PT, R0, 0x64f0c9, R9 ;  /* 0x0064f0c900027810 */ /* 0x000fe20007ffe009 */
[C---:B------:R-:W-:Y:S01]  /*0150*/  VIADD R7, R9.reuse, 0x1f123bb5 ;  /* 0x1f123bb509077836 */ /* 0x040fe20000000000 */
[----:B------:R-:W-:Y:S02]  /*0160*/  LOP3.LUT R4, R9, 0x5491333, RZ, 0x3c, !PT ;  /* 0x0549133309047812 */ /* 0x000fe400078e3cff */
[----:B------:R-:W-:Y:S01]  /*0170*/  SHF.R.S32.HI R0, RZ, 0x1f, R10 ;  /* 0x0000001fff007819 */ /* 0x000fe2000001140a */
[----:B------:R0:W-:Y:S04]  /*0180*/  STL.64 [R1], R2 ;  /* 0x0000000201007387 */ /* 0x0001e80000100a00 */
[----:B------:R0:W-:Y:S04]  /*0190*/  STL.64 [R1+0x8], R6 ;  /* 0x0000080601007387 */ /* 0x0001e80000100a00 */
[----:B------:R0:W-:Y:S01]  /*01a0*/  STL.64 [R1+0x10], R4 ;  /* 0x0000100401007387 */ /* 0x0001e20000100a00 */
[----:B-1----:R-:W-:Y:S05]  /*01b0*/  @!P0 BRA `(.L_x_28) ;  /* 0x0000002400388947 */ /* 0x002fea0003800000 */
[----:B------:R-:W-:Y:S02]  /*01c0*/  IMAD.MOV.U32 R13, RZ, RZ, R0 ;  /* 0x000000ffff0d7224 */ /* 0x000fe400078e0000 */
[----:B------:R-:W-:Y:S02]  /*01d0*/  IMAD.MOV.U32 R11, RZ, RZ, RZ ;  /* 0x000000ffff0b7224 */ /* 0x000fe400078e00ff */
[----:B0-----:R-:W-:-:S07]  /*01e0*/  IMAD.MOV.U32 R2, RZ, RZ, R10 ;  /* 0x000000ffff027224 */ /* 0x001fce00078e000a */
.L_x_37:
[----:B------:R-:W-:Y:S01]  /*01f0*/  LOP3.LUT R0, R2, 0x3, RZ, 0xc0, !PT ;  /* 0x0000000302007812 */ /* 0x000fe200078ec0ff */
[----:B------:R-:W-:Y:S03]  /*0200*/  BSSY.RECONVERGENT B1, `(.L_x_29) ;  /* 0x0000243000017945 */ /* 0x000fe60003800200 */
[----:B------:R-:W-:-:S04]  /*0210*/  ISETP.NE.U32.AND P0, PT, R0, RZ, PT ;  /* 0x000000ff0000720c */ /* 0x000fc80003f05070 */
[----:B------:R-:W-:-:S13]  /*0220*/  ISETP.NE.AND.EX P0, PT, RZ, RZ, PT, P0 ;  /* 0x000000ffff00720c */ /* 0x000fda0003f05300 */
[----:B0-----:R-:W-:Y:S05]  /*0230*/  @!P0 BRA `(.L_x_30) ;  /* 0x0000002000fc8947 */ /* 0x001fea0003800000 */
[----:B------:R-:W0:Y:S01]  /*0240*/  LDC.64 R8, c[0x4][RZ] ;  /* 0x01000000ff087b82 */ /* 0x000e220000000a00 */
[----:B------:R-:W-:Y:S01]  /*0250*/  IMAD.MOV.U32 R0, RZ, RZ, RZ ;  /* 0x000000ffff007224 */ /* 0x000fe200078e00ff */
[----:B------:R-:W-:Y:S02]  /*0260*/  CS2R R4, SRZ ;  /* 0x0000000000047805 */ /* 0x000fe4000001ff00 */
[----:B------:R-:W-:Y:S01]  /*0270*/  CS2R R6, SRZ ;  /* 0x0000000000067805 */ /* 0x000fe2000001ff00 */
[----:B------:R-:W-:Y:S02]  /*0280*/  IMAD.MOV.U32 R3, RZ, RZ, RZ ;  /* 0x000000ffff037224 */ /* 0x000fe400078e00ff */
[----:B0-----:R-:W-:-:S07]  /*0290*/  IMAD.WIDE.U32 R8, R11, 0xc80, R8 ;  /* 0x00000c800b087825 */ /* 0x001fce00078e0008 */
.L_x_32:
[----:B------:R-:W-:-:S06]  /*02a0*/  IMAD R12, R0, 0x4, R1 ;  /* 0x00000004000c7824 */ /* 0x000fcc00078e0201 */
[----:B------:R-:W5:Y:S01]  /*02b0*/  LDL R12, [R12+0x4] ;  /* 0x000004000c0c7983 */ /* 0x000f620000100800 */
[----:B------:R-:W-:-:S05]  /*02c0*/  UMOV UR4, URZ ;  /* 0x000000ff00047c82 */ /* 0x000fca0008000000 */
.L_x_31:
[----:B-----5:R-:W-:Y:S01]  /*02d0*/  SHF.R.U32.HI R22, RZ, UR4, R12 ;  /* 0x00000004ff167c19 */ /* 0x020fe2000801160c */
[----:B------:R-:W-:-:S03]  /*02e0*/  IMAD.SHL.U32 R14, R0, 0x20, RZ ;  /* 0x00000020000e7824 */ /* 0x000fc600078e00ff */
[----:B------:R-:W-:Y:S01]  /*02f0*/  LOP3.LUT R15, R22, 0x1, RZ, 0xc0, !PT ;  /* 0x00000001160f7812 */ /* 0x000fe200078ec0ff */
[----:B------:R-:W-:-:S03]  /*0300*/  VIADD R14, R14, UR4 ;  /* 0x000000040e0e7c36 */ /* 0x000fc60008000000 */
[----:B------:R-:W-:Y:S01]  /*0310*/  ISETP.NE.U32.AND P0, PT, R15, 0x1, PT ;  /* 0x000000010f00780c */ /* 0x000fe20003f05070 */
[----:B------:R-:W-:-:S03]  /*0320*/  IMAD R15, R14, 0x5, RZ ;  /* 0x000000050e0f7824 */ /* 0x000fc600078e02ff */
[----:B------:R-:W-:Y:S01]  /*0330*/  R2P PR, R22, 0x7e ;  /* 0x0000007e16007804 */ /* 0x000fe20000000000 */
[----:B------:R-:W-:-:S08]  /*0340*/  IMAD.WIDE.U32 R14, R15, 0x4, R8 ;  /* 0x000000040f0e7825 */ /* 0x000fd000078e0008 */
[----:B------:R-:W2:Y:S04]  /*0350*/  @!P0 LDG.E R16, desc[UR6][R14.64+0x10] ;  /* 0x000010060e108981 */ /* 0x000ea8000c1e1900 */
[----:B------:R-:W3:Y:S04]  /*0360*/  @P1 LDG.E R18, desc[UR6][R14.64+0x24] ;  /* 0x000024060e121981 */ /* 0x000ee8000c1e1900 */
[----:B------:R-:W4:Y:S04]  /*0370*/  @P2 LDG.E R20, desc[UR6][R14.64+0x38] ;  /* 0x000038060e142981 */ /* 0x000f28000c1e1900 */
[----:B------:R-:W4:Y:S04]  /*0380*/  @P3 LDG.E R24, desc[UR6][R14.64+0x4c] ;  /* 0x00004c060e183981 */ /* 0x000f28000c1e1900 */
[----:B------:R-:W4:Y:S04]  /*0390*/  @P4 LDG.E R26, desc[UR6][R14.64+0x60] ;  /* 0x000060060e1a4981 */ /* 0x000f28000c1e1900 */
[----:B------:R-:W4:Y:S04]  /*03a0*/  @!P0 LDG.E R17, desc[UR6][R14.64+0x4] ;  /* 0x000004060e118981 */ /* 0x000f28000c1e1900 */
[----:B------:R-:W4:Y:S04]  /*03b0*/  @!P0 LDG.E R19, desc[UR6][R14.64+0xc] ;  /* 0x00000c060e138981 */ /* 0x000f28000c1e1900 */
[----:B------:R-:W4:Y:S04]  /*03c0*/  @P1 LDG.E R21, desc[UR6][R14.64+0x18] ;  /* 0x000018060e151981 */ /* 0x000f28000c1e1900 */
[----:B------:R-:W4:Y:S04]  /*03d0*/  @P3 LDG.E R23, desc[UR6][R14.64+0x40] ;  /* 0x000040060e173981 */ /* 0x000f28000c1e1900 */
[----:B------:R-:W4:Y:S04]  /*03e0*/  @P5 LDG.E R25, desc[UR6][R14.64+0x70] ;  /* 0x000070060e195981 */ /* 0x000f28000c1e1900 */
[----:B------:R-:W4:Y:S01]  /*03f0*/  @P6 LDG.E R28, desc[UR6][R14.64+0x88] ;  /* 0x000088060e1c6981 */ /* 0x000f22000c1e1900 */
[----:B--2---:R-:W-:-:S03]  /*0400*/  @!P0 LOP3.LUT R5, R5, R16, RZ, 0x3c, !PT ;  /* 0x0000001005058212 */ /* 0x004fc600078e3cff */
[----:B------:R-:W2:Y:S01]  /*0410*/  @!P0 LDG.E R16, desc[UR6][R14.64] ;  /* 0x000000060e108981 */ /* 0x000ea2000c1e1900 */
[----:B---3--:R-:W-:-:S03]  /*0420*/  @P1 LOP3.LUT R5, R5, R18, RZ, 0x3c, !PT ;  /* 0x0000001205051212 */ /* 0x008fc600078e3cff */
[----:B------:R-:W3:Y:S01]  /*0430*/  @!P0 LDG.E R18, desc[UR6][R14.64+0x8] ;  /* 0x000008060e128981 */ /* 0x000ee2000c1e1900 */
[----:B----4-:R-:W-:-:S03]  /*0440*/  @P2 LOP3.LUT R5, R5, R20, RZ, 0x3c, !PT ;  /* 0x0000001405052212 */ /* 0x010fc600078e3cff */
[----:B------:R-:W4:Y:S01]  /*0450*/  @P1 LDG.E R20, desc[UR6][R14.64+0x14] ;  /* 0x000014060e141981 */ /* 0x000f22000c1e1900 */
[----:B------:R-:W-:-:S03]  /*0460*/  @P3 LOP3.LUT R5, R5, R24, RZ, 0x3c, !PT ;  /* 0x0000001805053212 */ /* 0x000fc600078e3cff */
[----:B------:R-:W4:Y:S01]  /*0470*/  @P5 LDG.E R24, desc[UR6][R14.64+0x74] ;  /* 0x000074060e185981 */ /* 0x000f22000c1e1900 */
[----:B------:R-:W-:-:S03]  /*0480*/  @P4 LOP3.LUT R5, R5, R26, RZ, 0x3c, !PT ;  /* 0x0000001a05054212 */ /* 0x000fc600078e3cff */
[----:B------:R-:W4:Y:S01]  /*0490*/  @P3 LDG.E R26, desc[UR6][R14.64+0x44] ;  /* 0x000044060e1a3981 */ /* 0x000f22000c1e1900 */
[----:B------:R-:W-:-:S03]  /*04a0*/  @!P0 LOP3.LUT R6, R6, R17, RZ, 0x3c, !PT ;  /* 0x0000001106068212 */ /* 0x000fc600078e3cff */
[----:B------:R-:W4:Y:S01]  /*04b0*/  @P1 LDG.E R17, desc[UR6][R14.64+0x20] ;  /* 0x000020060e111981 */ /* 0x000f22000c1e1900 */
[----:B------:R-:W-:-:S03]  /*04c0*/  @!P0 LOP3.LUT R4, R4, R19, RZ, 0x3c, !PT ;  /* 0x0000001304048212 */ /* 0x000fc600078e3cff */
[----:B------:R-:W4:Y:S01]  /*04d0*/  @P2 LDG.E R19, desc[UR6][R14.64+0x2c] ;  /* 0x00002c060e132981 */ /* 0x000f22000c1e1900 */
[----:B------:R-:W-:-:S03]  /*04e0*/  @P1 LOP3.LUT R6, R6, R21, RZ, 0x3c, !PT ;  /* 0x0000001506061212 */ /* 0x000fc600078e3cff */
[----:B------:R-:W4:Y:S01]  /*04f0*/  @P2 LDG.E R21, desc[UR6][R14.64+0x34] ;  /* 0x000034060e152981 */ /* 0x000f22000c1e1900 */
[----:B--2---:R-:W-:-:S03]  /*0500*/  @!P0 LOP3.LUT R3, R3, R16, RZ, 0x3c, !PT ;  /* 0x0000001003038212 */ /* 0x004fc600078e3cff */
[----:B------:R-:W2:Y:S01]  /*0510*/  @P1 LDG.E R16, desc[UR6][R14.64+0x1c] ;  /* 0x00001c060e101981 */ /* 0x000ea2000c1e1900 */
[----:B---3--:R-:W-:-:S03]  /*0520*/  @!P0 LOP3.LUT R7, R7, R18, RZ, 0x3c, !PT ;  /* 0x0000001207078212 */ /* 0x008fc600078e3cff */
[----:B------:R-:W3:Y:S01]  /*0530*/  @P2 LDG.E R18, desc[UR6][R14.64+0x28] ;  /* 0x000028060e122981 */ /* 0x000ee2000c1e1900 */
[----:B----4-:R-:W-:-:S03]  /*0540*/  @P1 LOP3.LUT R3, R3, R20, RZ, 0x3c, !PT ;  /* 0x0000001403031212 */ /* 0x010fc600078e3cff */
[----:B------:R-:W4:Y:S01]  /*0550*/  @P2 LDG.E R20, desc[UR6][R14.64+0x30] ;  /* 0x000030060e142981 */ /* 0x000f22000c1e1900 */
[----:B------:R-:W-:-:S03]  /*0560*/  @P5 LOP3.LUT R5, R5, R24, RZ, 0x3c, !PT ;  /* 0x0000001805055212 */ /* 0x000fc600078e3cff */
[----:B------:R-:W4:Y:S01]  /*0570*/  @P3 LDG.E R24, desc[UR6][R14.64+0x3c] ;  /* 0x00003c060e183981 */ /* 0x000f22000c1e1900 */
[----:B------:R-:W-:-:S03]  /*0580*/  @P1 LOP3.LUT R4, R4, R17, RZ, 0x3c, !PT ;  /* 0x0000001104041212 */ /* 0x000fc600078e3cff */
[----:B------:R-:W4:Y:S01]  /*0590*/  @P3 LDG.E R17, desc[UR6][R14.64+0x48] ;  /* 0x000048060e113981 */ /* 0x000f22000c1e1900 */
[----:B------:R-:W-:-:S03]  /*05a0*/  @P2 LOP3.LUT R6, R6, R19, RZ, 0x3c, !PT ;  /* 0x0000001306062212 */ /* 0x000fc600078e3cff */
[----:B------:R-:W4:Y:S01]  /*05b0*/  @P4 LDG.E R19, desc[UR6][R14.64+0x54] ;  /* 0x000054060e134981 */ /* 0x000f22000c1e1900 */
[----:B------:R-:W-:Y:S02]  /*05c0*/  @P2 LOP3.LUT R4, R4, R21, RZ, 0x3c, !PT ;  /* 0x0000001504042212 */ /* 0x000fe400078e3cff */
[----:B------:R-:W-:Y:S01]  /*05d0*/  @P3 LOP3.LUT R6, R6, R23, RZ, 0x3c, !PT ;  /* 0x0000001706063212 */ /* 0x000fe200078e3cff */
[----:B------:R-:W4:Y:S04]  /*05e0*/  @P4 LDG.E R21, desc[UR6][R14.64+0x5c] ;  /* 0x00005c060e154981 */ /* 0x000f28000c1e1900 */
[----:B------:R-:W4:Y:S01]  /*05f0*/  @P5 LDG.E R23, desc[UR6][R14.64+0x68] ;  /* 0x000068060e175981 */ /* 0x000f22000c1e1900 */
[----:B--2---:R-:W-:-:S03]  /*0600*/  @P1 LOP3.LUT R7, R7, R16, RZ, 0x3c, !PT ;  /* 0x0000001007071212 */ /* 0x004fc600078e3cff */
[----:B------:R-:W2:Y:S01]  /*0610*/  @P4 LDG.E R16, desc[UR6][R14.64+0x50] ;  /* 0x000050060e104981 */ /* 0x000ea2000c1e1900 */
[----:B---3--:R-:W-:-:S03]  /*0620*/  @P2 LOP3.LUT R3, R3, R18, RZ, 0x3c, !PT ;  /* 0x0000001203032212 */ /* 0x008fc600078e3cff */
[----:B------:R-:W3:Y:S01]  /*0630*/  @P4 LDG.E R18, desc[UR6][R14.64+0x58] ;  /* 0x000058060e124981 */ /* 0x000ee2000c1e1900 */
[----:B----4-:R-:W-:-:S03]  /*0640*/  @P2 LOP3.LUT R7, R7, R20, RZ, 0x3c, !PT ;  /* 0x0000001407072212 */ /* 0x010fc600078e3cff */
[----:B------:R-:W4:Y:S01]  /*0650*/  @P5 LDG.E R20, desc[UR6][R14.64+0x64] ;  /* 0x000064060e145981 */ /* 0x000f22000c1e1900 */
[----:B------:R-:W-:-:S03]  /*0660*/  @P3 LOP3.LUT R3, R3, R24, RZ, 0x3c, !PT ;  /* 0x0000001803033212 */ /* 0x000fc600078e3cff */
[----:B------:R-:W4:Y:S01]  /*0670*/  @P5 LDG.E R24, desc[UR6][R14.64+0x6c] ;  /* 0x00006c060e185981 */ /* 0x000f22000c1e1900 */
[----:B------:R-:W-:Y:S02]  /*0680*/  LOP3.LUT P0, RZ, R22, 0x80, RZ, 0xc0, !PT ;  /* 0x0000008016ff7812 */ /* 0x000fe4000780c0ff */
[----:B------:R-:W-:Y:S02]  /*0690*/  @P3 LOP3.LUT R7, R7, R26, RZ, 0x3c, !PT ;  /* 0x0000001a07073212 */ /* 0x000fe400078e3cff */
[----:B------:R-:W-:Y:S02]  /*06a0*/  @P3 LOP3.LUT R4, R4, R17, RZ, 0x3c, !PT ;  /* 0x0000001104043212 */ /* 0x000fe400078e3cff */
[----:B------:R-:W4:Y:S01]  /*06b0*/  @P6 LDG.E R17, desc[UR6][R14.64+0x7c] ;  /* 0x00007c060e116981 */ /* 0x000f22000c1e1900 */
[----:B------:R-:W-:-:S03]  /*06c0*/  @P4 LOP3.LUT R6, R6, R19, RZ, 0x3c, !PT ;  /* 0x0000001306064212 */ /* 0x000fc600078e3cff */
[----:B------:R-:W4:Y:S01]  /*06d0*/  @P6 LDG.E R19, desc[UR6][R14.64+0x84] ;  /* 0x000084060e136981 */ /* 0x000f22000c1e1900 */
[----:B------:R-:W-:-:S03]  /*06e0*/  @P4 LOP3.LUT R4, R4, R21, RZ, 0x3c, !PT ;  /* 0x0000001504044212 */ /* 0x000fc600078e3cff */
[----:B------:R-:W4:Y:S01]  /*06f0*/  @P0 LDG.E R26, desc[UR6][R14.64+0x9c] ;  /* 0x00009c060e1a0981 */ /* 0x000f22000c1e1900 */
[----:B------:R-:W-:-:S03]  /*0700*/  @P5 LOP3.LUT R6, R6, R23, RZ, 0x3c, !PT ;  /* 0x0000001706065212 */ /* 0x000fc600078e3cff */
        /* <DEDUP_REMOVED lines=10> */
[----:B------:R-:W-:Y:S02]  /*07b0*/  @P5 LOP3.LUT R4, R4, R25, RZ, 0x3c, !PT ;  /* 0x0000001904045212 */ /* 0x000fe400078e3cff */
[----:B------:R-:W-:Y:S02]  /*07c0*/  @P6 LOP3.LUT R5, R5, R28, RZ, 0x3c, !PT ;  /* 0x0000001c05056212 */ /* 0x000fe400078e3cff */
[----:B------:R-:W-:Y:S02]  /*07d0*/  @P6 LOP3.LUT R6, R6, R17, RZ, 0x3c, !PT ;  /* 0x0000001106066212 */ /* 0x000fe400078e3cff */
[----:B------:R-:W-:Y:S02]  /*07e0*/  @P6 LOP3.LUT R4, R4, R19, RZ, 0x3c, !PT ;  /* 0x0000001304046212 */ /* 0x000fe400078e3cff */
[----:B------:R-:W-:Y:S02]  /*07f0*/  @P0 LOP3.LUT R5, R5, R26, RZ, 0x3c, !PT ;  /* 0x0000001a05050212 */ /* 0x000fe400078e3cff */
[----:B------:R-:W-:-:S02]  /*0800*/  @P0 LOP3.LUT R6, R6, R21, RZ, 0x3c, !PT ;  /* 0x0000001506060212 */ /* 0x000fc400078e3cff */
[----:B------:R-:W-:Y:S02]  /*0810*/  @P0 LOP3.LUT R4, R4, R23, RZ, 0x3c, !PT ;  /* 0x0000001704040212 */ /* 0x000fe400078e3cff */
[----:B--2---:R-:W-:Y:S02]  /*0820*/  @P6 LOP3.LUT R3, R3, R16, RZ, 0x3c, !PT ;  /* 0x0000001003036212 */ /* 0x004fe400078e3cff */
[----:B---3--:R-:W-:Y:S02]  /*0830*/  @P6 LOP3.LUT R7, R7, R18, RZ, 0x3c, !PT ;  /* 0x0000001207076212 */ /* 0x008fe400078e3cff */
[----:B----4-:R-:W-:Y:S02]  /*0840*/  @P0 LOP3.LUT R3, R3, R20, RZ, 0x3c, !PT ;  /* 0x0000001403030212 */ /* 0x010fe400078e3cff */
[----:B------:R-:W-:Y:S02]  /*0850*/  @P0 LOP3.LUT R7, R7, R24, RZ, 0x3c, !PT ;  /* 0x0000001807070212 */ /* 0x000fe400078e3cff */
[----:B------:R-:W-:-:S13]  /*0860*/  R2P PR, R22.B1, 0x7f ;  /* 0x0000007f16007804 */ /* 0x000fda0000001000 */
[----:B------:R-:W2:Y:S04]  /*0870*/  @P0 LDG.E R18, desc[UR6][R14.64+0xa0] ;  /* 0x0000a0060e120981 */ /* 0x000ea8000c1e1900 */
[----:B------:R-:W3:Y:S04]  /*0880*/  @P0 LDG.E R19, desc[UR6][R14.64+0xa4] ;  /* 0x0000a4060e130981 */ /* 0x000ee8000c1e1900 */
[----:B------:R-:W4:Y:S04]  /*0890*/  @P0 LDG.E R20, desc[UR6][R14.64+0xa8] ;  /* 0x0000a8060e140981 */ /* 0x000f28000c1e1900 */
[----:B------:R-:W4:Y:S04]  /*08a0*/  @P0 LDG.E R21, desc[UR6][R14.64+0xac] ;  /* 0x0000ac060e150981 */ /* 0x000f28000c1e1900 */
[----:B------:R-:W4:Y:S04]  /*08b0*/  @P0 LDG.E R24, desc[UR6][R14.64+0xb0] ;  /* 0x0000b0060e180981 */ /* 0x000f28000c1e1900 */
[----:B------:R-:W4:Y:S04]  /*08c0*/  @P1 LDG.E R16, desc[UR6][R14.64+0xbc] ;  /* 0x0000bc060e101981 */ /* 0x000f28000c1e1900 */
[----:B------:R-:W4:Y:S04]  /*08d0*/  @P1 LDG.E R26, desc[UR6][R14.64+0xb4] ;  /* 0x0000b4060e1a1981 */ /* 0x000f28000c1e1900 */
        /* <DEDUP_REMOVED lines=11> */
[----:B------:R-:W-:Y:S01]  /*0990*/  LOP3.LUT P0, RZ, R22, 0x8000, RZ, 0xc0, !PT ;  /* 0x0000800016ff7812 */ /* 0x000fe2000780c0ff */
[----:B------:R-:W4:Y:S01]  /*09a0*/  @P2 LDG.E R24, desc[UR6][R14.64+0xd8] ;  /* 0x0000d8060e182981 */ /* 0x000f22000c1e1900 */
[----:B------:R-:W-:-:S03]  /*09b0*/  @P1 LOP3.LUT R7, R7, R16, RZ, 0x3c, !PT ;  /* 0x0000001007071212 */ /* 0x000fc600078e3cff */
[----:B------:R-:W4:Y:S01]  /*09c0*/  @P2 LDG.E R22, desc[UR6][R14.64+0xd0] ;  /* 0x0000d0060e162981 */ /* 0x000f22000c1e1900 */
[----:B------:R-:W-:-:S03]  /*09d0*/  @P1 LOP3.LUT R3, R3, R26, RZ, 0x3c, !PT ;  /* 0x0000001a03031212 */ /* 0x000fc600078e3cff */
[----:B------:R-:W4:Y:S01]  /*09e0*/  @P3 LDG.E R16, desc[UR6][R14.64+0xe4] ;  /* 0x0000e4060e103981 */ /* 0x000f22000c1e1900 */
[----:B------:R-:W-:-:S03]  /*09f0*/  @P1 LOP3.LUT R6, R6, R23, RZ, 0x3c, !PT ;  /* 0x0000001706061212 */ /* 0x000fc600078e3cff */
[----:B------:R-:W4:Y:S01]  /*0a00*/  @P3 LDG.E R26, desc[UR6][R14.64+0xdc] ;  /* 0x0000dc060e1a3981 */ /* 0x000f22000c1e1900 */
[----:B------:R-:W-:-:S03]  /*0a10*/  @P1 LOP3.LUT R4, R4, R17, RZ, 0x3c, !PT ;  /* 0x0000001104041212 */ /* 0x000fc600078e3cff */
        /* <DEDUP_REMOVED lines=43> */
[----:B------:R-:W-:-:S04]  /*0cd0*/  UIADD3 UR4, UPT, UPT, UR4, 0x10, URZ ;  /* 0x0000001004047890 */ /* 0x000fc8000fffe0ff */
[----:B------:R-:W-:Y:S01]  /*0ce0*/  UISETP.NE.AND UP0, UPT, UR4, 0x20, UPT ;  /* 0x000000200400788c */ /* 0x000fe2000bf05270 */
[----:B--2---:R-:W-:Y:S02]  /*0cf0*/  @P5 LOP3.LUT R5, R5, R18, RZ, 0x3c, !PT ;  /* 0x0000001205055212 */ /* 0x004fe400078e3cff */
[----:B---3--:R-:W-:Y:S02]  /*0d00*/  @P6 LOP3.LUT R6, R6, R19, RZ, 0x3c, !PT ;  /* 0x0000001306066212 */ /* 0x008fe400078e3cff */
[----:B----4-:R-:W-:Y:S02]  /*0d10*/  @P6 LOP3.LUT R3, R3, R20, RZ, 0x3c, !PT ;  /* 0x0000001403036212 */ /* 0x010fe400078e3cff */
[----:B------:R-:W-:Y:S02]  /*0d20*/  @P6 LOP3.LUT R4, R4, R21, RZ, 0x3c, !PT ;  /* 0x0000001504046212 */ /* 0x000fe400078e3cff */
[----:B------:R-:W-:Y:S02]  /*0d30*/  @P6 LOP3.LUT R7, R7, R22, RZ, 0x3c, !PT ;  /* 0x0000001607076212 */ /* 0x000fe400078e3cff */
[----:B------:R-:W-:-:S02]  /*0d40*/  @P6 LOP3.LUT R5, R5, R16, RZ, 0x3c, !PT ;  /* 0x0000001005056212 */ /* 0x000fc400078e3cff */
[----:B------:R-:W-:Y:S02]  /*0d50*/  @P0 LOP3.LUT R3, R3, R24, RZ, 0x3c, !PT ;  /* 0x0000001803030212 */ /* 0x000fe400078e3cff */
[----:B------:R-:W-:Y:S02]  /*0d60*/  @P0 LOP3.LUT R5, R5, R28, RZ, 0x3c, !PT ;  /* 0x0000001c05050212 */ /* 0x000fe400078e3cff */
[----:B------:R-:W-:Y:S02]  /*0d70*/  @P0 LOP3.LUT R7, R7, R26, RZ, 0x3c, !PT ;  /* 0x0000001a07070212 */ /* 0x000fe400078e3cff */
[----:B------:R-:W-:Y:S02]  /*0d80*/  @P0 LOP3.LUT R4, R4, R23, RZ, 0x3c, !PT ;  /* 0x0000001704040212 */ /* 0x000fe400078e3cff */
[----:B------:R-:W-:Y:S01]  /*0d90*/  @P0 LOP3.LUT R6, R6, R17, RZ, 0x3c, !PT ;  /* 0x0000001106060212 */ /* 0x000fe200078e3cff */
[----:B------:R-:W-:Y:S06]  /*0da0*/  BRA.U UP0, `(.L_x_31) ;  /* 0xfffffff500487547 */ /* 0x000fec000b83ffff */
[----:B------:R-:W-:-:S05]  /*0db0*/  VIADD R0, R0, 0x1 ;  /* 0x0000000100007836 */ /* 0x000fca0000000000 */
[----:B------:R-:W-:-:S13]  /*0dc0*/  ISETP.NE.AND P0, PT, R0, 0x5, PT ;  /* 0x000000050000780c */ /* 0x000fda0003f05270 */
[----:B------:R-:W-:Y:S05]  /*0dd0*/  @P0 BRA `(.L_x_32) ;  /* 0xfffffff400300947 */ /* 0x000fea000383ffff */
[----:B------:R-:W-:Y:S01]  /*0de0*/  LOP3.LUT R0, R2, 0x3, RZ, 0xc0, !PT ;  /* 0x0000000302007812 */ /* 0x000fe200078ec0ff */
[----:B------:R0:W-:Y:S03]  /*0df0*/  STL.64 [R1+0x8], R6 ;  /* 0x0000080601007387 */ /* 0x0001e60000100a00 */
[----:B------:R-:W-:Y:S01]  /*0e00*/  ISETP.NE.U32.AND P0, PT, R0, 0x1, PT ;  /* 0x000000010000780c */ /* 0x000fe20003f05070 */
[----:B------:R0:W-:Y:S03]  /*0e10*/  STL.64 [R1+0x10], R4 ;  /* 0x0000100401007387 */ /* 0x0001e60000100a00 */
[----:B------:R-:W-:Y:S01]  /*0e20*/  ISETP.NE.AND.EX P0, PT, RZ, RZ, PT, P0 ;  /* 0x000000ffff00720c */ /* 0x000fe20003f05300 */
[----:B------:R0:W-:-:S12]  /*0e30*/  STL [R1+0x4], R3 ;  /* 0x0000040301007387 */ /* 0x0001d80000100800 */
[----:B0-----:R-:W-:Y:S05]  /*0e40*/  @!P0 BRA `(.L_x_30) ;  /* 0x0000001400f88947 */ /* 0x001fea0003800000 */
[----:B------:R-:W-:Y:S01]  /*0e50*/  UMOV UR4, URZ ;  /* 0x000000ff00047c82 */ /* 0x000fe20008000000 */
[----:B------:R-:W-:Y:S01]  /*0e60*/  IMAD.MOV.U32 R0, RZ, RZ, RZ ;  /* 0x000000ffff007224 */ /* 0x000fe200078e00ff */
[----:B------:R-:W-:Y:S01]  /*0e70*/  CS2R R6, SRZ ;  /* 0x0000000000067805 */ /* 0x000fe2000001ff00 */
[----:B------:R-:W-:Y:S02]  /*0e80*/  IMAD.MOV.U32 R4, RZ, RZ, RZ ;  /* 0x000000ffff047224 */ /* 0x000fe400078e00ff */
[----:B------:R-:W-:Y:S02]  /*0e90*/  IMAD.MOV.U32 R3, RZ, RZ, RZ ;  /* 0x000000ffff037224 */ /* 0x000fe400078e00ff */
[----:B------:R-:W-:-:S07]  /*0ea0*/  IMAD.U32 R5, RZ, RZ, UR4 ;  /* 0x00000004ff057e24 */ /* 0x000fce000f8e00ff */
.L_x_34:
[----:B------:R-:W-:-:S06]  /*0eb0*/  IMAD R12, R0, 0x4, R1 ;  /* 0x00000004000c7824 */ /* 0x000fcc00078e0201 */
[----:B------:R-:W5:Y:S01]  /*0ec0*/  LDL R12, [R12+0x4] ;  /* 0x000004000c0c7983 */ /* 0x000f620000100800 */
[----:B------:R-:W-:-:S05]  /*0ed0*/  UMOV UR4, URZ ;  /* 0x000000ff00047c82 */ /* 0x000fca0008000000 */
.L_x_33:
        /* <DEDUP_REMOVED lines=180> */
[----:B------:R0:W-:Y:S03]  /*1a20*/  STL [R1+0x4], R3 ;  /* 0x0000040301007387 */ /* 0x0001e60000100800 */
[----:B------:R-:W-:Y:S01]  /*1a30*/  ISETP.NE.AND.EX P0, PT, RZ, RZ, PT, P0 ;  /* 0x000000ffff00720c */ /* 0x000fe20003f05300 */
[----:B------:R0:W-:-:S12]  /*1a40*/  STL.64 [R1+0x10], R4 ;  /* 0x0000100401007387 */ /* 0x0001d80000100a00 */
[----:B0-----:R-:W-:Y:S05]  /*1a50*/  @P0 BRA `(.L_x_30) ;  /* 0x0000000800f40947 */ /* 0x001fea0003800000 */
[----:B------:R-:W-:Y:S01]  /*1a60*/  UMOV UR4, URZ ;  /* 0x000000ff00047c82 */ /* 0x000fe20008000000 */
[----:B------:R-:W-:Y:S01]  /*1a70*/  IMAD.MOV.U32 R0, RZ, RZ, RZ ;  /* 0x000000ffff007224 */ /* 0x000fe200078e00ff */
[----:B------:R-:W-:Y:S01]  /*1a80*/  CS2R R6, SRZ ;  /* 0x0000000000067805 */ /* 0x000fe2000001ff00 */
[----:B------:R-:W-:Y:S02]  /*1a90*/  IMAD.MOV.U32 R4, RZ, RZ, RZ ;  /* 0x000000ffff047224 */ /* 0x000fe400078e00ff */
[----:B------:R-:W-:Y:S02]  /*1aa0*/  IMAD.MOV.U32 R3, RZ, RZ, RZ ;  /* 0x000000ffff037224 */ /* 0x000fe400078e00ff */
[----:B------:R-:W-:-:S07]  /*1ab0*/  IMAD.U32 R5, RZ, RZ, UR4 ;  /* 0x00000004ff057e24 */ /* 0x000fce000f8e00ff */
.L_x_36:
[----:B------:R-:W-:-:S06]  /*1ac0*/  IMAD R12, R0, 0x4, R1 ;  /* 0x00000004000c7824 */ /* 0x000fcc00078e0201 */
[----:B------:R-:W5:Y:S01]  /*1ad0*/  LDL R12, [R12+0x4] ;  /* 0x000004000c0c7983 */ /* 0x000f620000100800 */
[----:B------:R-:W-:-:S05]  /*1ae0*/  UMOV UR4, URZ ;  /* 0x000000ff00047c82 */ /* 0x000fca0008000000 */
.L_x_35:
        /* <DEDUP_REMOVED lines=177> */
[----:B------:R0:W-:Y:S04]  /*2600*/  STL.64 [R1+0x8], R6 ;  /* 0x0000080601007387 */ /* 0x0001e80000100a00 */
[----:B------:R0:W-:Y:S04]  /*2610*/  STL [R1+0x4], R3 ;  /* 0x0000040301007387 */ /* 0x0001e80000100800 */
[----:B------:R0:W-:Y:S02]  /*2620*/  STL.64 [R1+0x10], R4 ;  /* 0x0000100401007387 */ /* 0x0001e40000100a00 */
.L_x_30:
[----:B------:R-:W-:Y:S05]  /*2630*/  BSYNC.RECONVERGENT B1 ;  /* 0x0000000000017941 */ /* 0x000fea0003800200 */
.L_x_29:
[C---:B------:R-:W-:Y:S01]  /*2640*/  ISETP.GT.U32.AND P0, PT, R2.reuse, 0x3, PT ;  /* 0x000000030200780c */ /* 0x040fe20003f04070 */
[----:B------:R-:W-:Y:S01]  /*2650*/  VIADD R11, R11, 0x1 ;  /* 0x000000010b0b7836 */ /* 0x000fe20000000000 */
[--C-:B------:R-:W-:Y:S02]  /*2660*/  SHF.R.U64 R2, R2, 0x2, R13.reuse ;  /* 0x0000000202027819 */ /* 0x100fe4000000120d */
[----:B------:R-:W-:Y:S02]  /*2670*/  ISETP.GT.U32.AND.EX P0, PT, R13, RZ, PT, P0 ;  /* 0x000000ff0d00720c */ /* 0x000fe40003f04100 */
[----:B------:R-:W-:-:S11]  /*2680*/  SHF.R.U32.HI R13, RZ, 0x2, R13 ;  /* 0x00000002ff0d7819 */ /* 0x000fd6000001160d */
[----:B------:R-:W-:Y:S05]  /*2690*/  @P0 BRA `(.L_x_37) ;  /* 0xffffffd800d40947 */ /* 0x000fea000383ffff */
.L_x_28:
[----:B------:R-:W-:Y:S05]  /*26a0*/  BSYNC.RECONVERGENT B0 ;  /* 0x0000000000007941 */ /* 0x000fea0003800200 */
.L_x_27:
[----:B0-----:R-:W0:Y:S01]  /*26b0*/  LDC.64 R6, c[0x0][0x390] ;  /* 0x0000e400ff067b82 */ /* 0x001e220000000a00 */
[----:B------:R-:W-:Y:S01]  /*26c0*/  SHF.R.U32.HI R0, RZ, 0x2, R3 ;  /* 0x00000002ff007819 */ /* 0x000fe20000011603 */
[----:B------:R-:W1:Y:S03]  /*26d0*/  LDCU.64 UR4, c[0x0][0x380] ;  /* 0x00007000ff0477ac */ /* 0x000e660008000a00 */
[----:B------:R-:W-:Y:S01]  /*26e0*/  LOP3.LUT R0, R0, R3, RZ, 0x3c, !PT ;  /* 0x0000000300007212 */ /* 0x000fe200078e3cff */
[----:B------:R-:W-:-:S04]  /*26f0*/  IMAD.SHL.U32 R3, R5, 0x10, RZ ;  /* 0x0000001005037824 */ /* 0x000fc800078e00ff */
[----:B------:R-:W-:-:S05]  /*2700*/  IMAD.SHL.U32 R2, R0, 0x2, RZ ;  /* 0x0000000200027824 */ /* 0x000fca00078e00ff */
[----:B------:R-:W-:Y:S01]  /*2710*/  LOP3.LUT R2, R0, R2, R3, 0x96, !PT ;  /* 0x0000000200027212 */ /* 0x000fe200078e9603 */
[----:B------:R-:W-:-:S03]  /*2720*/  IMAD.MOV.U32 R3, RZ, RZ, 0x2f800000 ;  /* 0x2f800000ff037424 */ /* 0x000fc600078e00ff */
[----:B------:R-:W-:Y:S02]  /*2730*/  LOP3.LUT R2, R2, R5, RZ, 0x3c, !PT ;  /* 0x0000000502027212 */ /* 0x000fe400078e3cff */
[----:B------:R-:W-:Y:S02]  /*2740*/  SHF.R.S32.HI R5, RZ, 0x1f, R10 ;  /* 0x0000001fff057819 */ /* 0x000fe4000001140a */
[----:B0-----:R-:W-:Y:S02]  /*2750*/  LOP3.LUT R6, R6, 0xaad26b49, RZ, 0x3c, !PT ;  /* 0xaad26b4906067812 */ /* 0x001fe400078e3cff */
[----:B------:R-:W-:-:S03]  /*2760*/  LOP3.LUT R7, R7, 0xf7dcefdd, RZ, 0x3c, !PT ;  /* 0xf7dcefdd07077812 */ /* 0x000fc600078e3cff */
[----:B------:R-:W-:Y:S02]  /*2770*/  IMAD R6, R6, 0x4182bed5, RZ ;  /* 0x4182bed506067824 */ /* 0x000fe400078e02ff */
[----:B------:R-:W-:-:S05]  /*2780*/  IMAD R7, R7, -0x658354e5, RZ ;  /* 0x9a7cab1b07077824 */ /* 0x000fca00078e02ff */
[----:B------:R-:W-:-:S04]  /*2790*/  IADD3 R7, PT, PT, R6, 0x64f0c9, R7 ;  /* 0x0064f0c906077810 */ /* 0x000fc80007ffe007 */
[----:B------:R-:W-:-:S04]  /*27a0*/  IADD3 R2, PT, PT, R7, 0x587c5, R2 ;  /* 0x000587c507027810 */ /* 0x000fc80007ffe002 */
[----:B------:R-:W-:Y:S02]  /*27b0*/  I2FP.F32.U32 R0, R2 ;  /* 0x0000000200007245 */ /* 0x000fe40000201000 */
[----:B-1----:R-:W-:-:S03]  /*27c0*/  LEA R2, P0, R10, UR4, 0x2 ;  /* 0x000000040a027c11 */ /* 0x002fc6000f8010ff */
[----:B------:R-:W-:Y:S01]  /*27d0*/  FFMA R0, R0, R3, 1.1641532182693481445e-10 ;  /* 0x2f00000000007423 */ /* 0x000fe20000000003 */
[----:B------:R-:W-:-:S03]  /*27e0*/  LEA.HI.X R3, R10, UR5, R5, 0x2, P0 ;  /* 0x000000050a037c11 */ /* 0x000fc600080f1405 */
[----:B------:R-:W-:-:S05]  /*27f0*/  FADD R5, R0, -0.5 ;  /* 0xbf00000000057421 */ /* 0x000fca0000000000 */
[----:B------:R-:W-:Y:S01]  /*2800*/  STG.E desc[UR6][R2.64], R5 ;  /* 0x0000000502007986 */ /* 0x000fe2000c101906 */
[----:B------:R-:W-:Y:S05]  /*2810*/  EXIT ;  /* 0x000000000000794d */ /* 0x000fea0003800000 */
.L_x_38:
        /* <DEDUP_REMOVED lines=14> */
.L_x_43:


//--------------------- .nv.global.init           --------------------------
	.section	.nv.global.init,"aw",@progbits
	.align	4
.nv.global.init:
	.type		mrg32k3aM1SubSeq,@object
	.size		mrg32k3aM1SubSeq,(mrg32k3aM2SubSeq - mrg32k3aM1SubSeq)
mrg32k3aM1SubSeq:
        /*0000*/ 	.byte	0x0b, 0xcc, 0xee, 0x04, 0x73, 0x29, 0x8b, 0x6f, 0xf6, 0x53, 0x03, 0xf6, 0x23, 0xf6, 0xea, 0xda
        /* <DEDUP_REMOVED lines=125> */
	.type		mrg32k3aM2SubSeq,@object
	.size		mrg32k3aM2SubSeq,(mrg32k3aM1 - mrg32k3aM2SubSeq)
mrg32k3aM2SubSeq:
        /* <DEDUP_REMOVED lines=126> */
	.type		mrg32k3aM1,@object
	.size		mrg32k3aM1,(mrg32k3aM1Seq - mrg32k3aM1)
mrg32k3aM1:
        /* <DEDUP_REMOVED lines=144> */
	.type		mrg32k3aM1Seq,@object
	.size		mrg32k3aM1Seq,(mrg32k3aM2 - mrg32k3aM1Seq)
mrg32k3aM1Seq:
        /* <DEDUP_REMOVED lines=144> */
	.type		mrg32k3aM2,@object
	.size		mrg32k3aM2,(mrg32k3aM2Seq - mrg32k3aM2)
mrg32k3aM2:
        /* <DEDUP_REMOVED lines=144> */
	.type		mrg32k3aM2Seq,@object
	.size		mrg32k3aM2Seq,(precalc_xorwow_matrix - mrg32k3aM2Seq)
mrg32k3aM2Seq:
        /* <DEDUP_REMOVED lines=144> */
	.type		precalc_xorwow_matrix,@object
	.size		precalc_xorwow_matrix,(precalc_xorwow_offset_matrix - precalc_xorwow_matrix)
precalc_xorwow_matrix:
        /* <DEDUP_REMOVED lines=6400> */
	.type		precalc_xorwow_offset_matrix,@object
	.size		precalc_xorwow_offset_matrix,(.L_1 - precalc_xorwow_offset_matrix)
precalc_xorwow_offset_matrix:
        /* <DEDUP_REMOVED lines=6400> */
.L_1:


//--------------------- .nv.shared.reserved.0     --------------------------
	.section	.nv.shared.reserved.0,"aw",@nobits
	.weak		__nv_reservedSMEM_offset_0_alias
	.size		__nv_reservedSMEM_offset_0_alias, 0, 64
	.other		__nv_reservedSMEM_offset_0_alias,@"STO_CUDA_RESERVED_SHARED STV_DEFAULT"
__nv_reservedSMEM_offset_0_alias:
	.zero		0
	.zero		64


//--------------------- .nv.constant0._Z20backward_propagationPfS_S_S_S_iif --------------------------
	.section	.nv.constant0._Z20backward_propagationPfS_S_S_S_iif,"a",@progbits
	.sectionflags	@""
	.align	4
.nv.constant0._Z20backward_propagationPfS_S_S_S_iif:
	.zero		948


//--------------------- .nv.constant0._Z19forward_propagationPfS_S_ii --------------------------
	.section	.nv.constant0._Z19forward_propagationPfS_S_ii,"a",@progbits
	.sectionflags	@""
	.align	4
.nv.constant0._Z19forward_propagationPfS_S_ii:
	.zero		928


//--------------------- .nv.constant0._Z12init_weightsPfim --------------------------
	.section	.nv.constant0._Z12init_weightsPfim,"a",@progbits
	.sectionflags	@""
	.align	4
.nv.constant0._Z12init_weightsPfim:
	.zero		920


//--------------------- SYMBOLS --------------------------

	.type		.nv.reservedSmem.offset0,@object
	.size		.nv.reservedSmem.offset0,0x4
